//
// Generated by NVIDIA NVVM Compiler
//
// Compiler Build ID: CL-36424714
// Cuda compilation tools, release 13.0, V13.0.88
// Based on NVVM 20.0.0
//

.version 9.0
.target sm_100
.address_size 64

	// .globl	_Z15BlackScholesGPUP7double2S0_S0_S0_S0_ddi

.visible .entry _Z15BlackScholesGPUP7double2S0_S0_S0_S0_ddi(
	.param .u64 .ptr .align 1 _Z15BlackScholesGPUP7double2S0_S0_S0_S0_ddi_param_0,
	.param .u64 .ptr .align 1 _Z15BlackScholesGPUP7double2S0_S0_S0_S0_ddi_param_1,
	.param .u64 .ptr .align 1 _Z15BlackScholesGPUP7double2S0_S0_S0_S0_ddi_param_2,
	.param .u64 .ptr .align 1 _Z15BlackScholesGPUP7double2S0_S0_S0_S0_ddi_param_3,
	.param .u64 .ptr .align 1 _Z15BlackScholesGPUP7double2S0_S0_S0_S0_ddi_param_4,
	.param .f64 _Z15BlackScholesGPUP7double2S0_S0_S0_S0_ddi_param_5,
	.param .f64 _Z15BlackScholesGPUP7double2S0_S0_S0_S0_ddi_param_6,
	.param .u32 _Z15BlackScholesGPUP7double2S0_S0_S0_S0_ddi_param_7
)
.maxntid 128
{
	.reg .pred 	%p<32>;
	.reg .b32 	%r<155>;
	.reg .b32 	%f<13>;
	.reg .b64 	%rd<20>;
	.reg .b64 	%fd<342>;

	ld.param.u64 	%rd6, [_Z15BlackScholesGPUP7double2S0_S0_S0_S0_ddi_param_2];
	ld.param.u64 	%rd7, [_Z15BlackScholesGPUP7double2S0_S0_S0_S0_ddi_param_3];
	ld.param.u64 	%rd8, [_Z15BlackScholesGPUP7double2S0_S0_S0_S0_ddi_param_4];
	ld.param.f64 	%fd71, [_Z15BlackScholesGPUP7double2S0_S0_S0_S0_ddi_param_5];
	ld.param.u32 	%r40, [_Z15BlackScholesGPUP7double2S0_S0_S0_S0_ddi_param_7];
	mov.u32 	%r41, %ntid.x;
	mov.u32 	%r42, %ctaid.x;
	mov.u32 	%r43, %tid.x;
	mad.lo.s32 	%r1, %r41, %r42, %r43;
	shr.u32 	%r44, %r40, 31;
	add.s32 	%r45, %r40, %r44;
	shr.s32 	%r46, %r45, 1;
	setp.ge.s32 	%p1, %r1, %r46;
	@%p1 bra 	$L__BB0_34;
	cvta.to.global.u64 	%rd9, %rd6;
	cvta.to.global.u64 	%rd10, %rd7;
	cvta.to.global.u64 	%rd11, %rd8;
	mul.wide.s32 	%rd12, %r1, 16;
	add.s64 	%rd1, %rd9, %rd12;
	ld.global.nc.f64 	%fd1, [%rd1];
	add.s64 	%rd2, %rd10, %rd12;
	ld.global.nc.f64 	%fd2, [%rd2];
	add.s64 	%rd3, %rd11, %rd12;
	ld.global.nc.f64 	%fd3, [%rd3];
	div.rn.f64 	%fd330, %fd1, %fd2;
	{
	.reg .b32 %temp; 
	mov.b64 	{%temp, %r147}, %fd330;
	}
	{
	.reg .b32 %temp; 
	mov.b64 	{%r148, %temp}, %fd330;
	}
	setp.gt.s32 	%p2, %r147, 1048575;
	mov.b32 	%r149, -1023;
	@%p2 bra 	$L__BB0_3;
	mul.f64 	%fd330, %fd330, 0d4350000000000000;
	{
	.reg .b32 %temp; 
	mov.b64 	{%temp, %r147}, %fd330;
	}
	{
	.reg .b32 %temp; 
	mov.b64 	{%r148, %temp}, %fd330;
	}
	mov.b32 	%r149, -1077;
$L__BB0_3:
	add.s32 	%r49, %r147, -1;
	setp.gt.u32 	%p3, %r49, 2146435070;
	@%p3 bra 	$L__BB0_7;
	shr.u32 	%r52, %r147, 20;
	add.s32 	%r150, %r149, %r52;
	and.b32  	%r53, %r147, 1048575;
	or.b32  	%r54, %r53, 1072693248;
	mov.b64 	%fd331, {%r148, %r54};
	setp.lt.u32 	%p5, %r54, 1073127583;
	@%p5 bra 	$L__BB0_6;
	{
	.reg .b32 %temp; 
	mov.b64 	{%r55, %temp}, %fd331;
	}
	{
	.reg .b32 %temp; 
	mov.b64 	{%temp, %r56}, %fd331;
	}
	add.s32 	%r57, %r56, -1048576;
	mov.b64 	%fd331, {%r55, %r57};
	add.s32 	%r150, %r150, 1;
$L__BB0_6:
	add.f64 	%fd74, %fd331, 0dBFF0000000000000;
	add.f64 	%fd75, %fd331, 0d3FF0000000000000;
	rcp.approx.ftz.f64 	%fd76, %fd75;
	neg.f64 	%fd77, %fd75;
	fma.rn.f64 	%fd78, %fd77, %fd76, 0d3FF0000000000000;
	fma.rn.f64 	%fd79, %fd78, %fd78, %fd78;
	fma.rn.f64 	%fd80, %fd79, %fd76, %fd76;
	mul.f64 	%fd81, %fd74, %fd80;
	fma.rn.f64 	%fd82, %fd74, %fd80, %fd81;
	mul.f64 	%fd83, %fd82, %fd82;
	fma.rn.f64 	%fd84, %fd83, 0d3EB1380B3AE80F1E, 0d3ED0EE258B7A8B04;
	fma.rn.f64 	%fd85, %fd84, %fd83, 0d3EF3B2669F02676F;
	fma.rn.f64 	%fd86, %fd85, %fd83, 0d3F1745CBA9AB0956;
	fma.rn.f64 	%fd87, %fd86, %fd83, 0d3F3C71C72D1B5154;
	fma.rn.f64 	%fd88, %fd87, %fd83, 0d3F624924923BE72D;
	fma.rn.f64 	%fd89, %fd88, %fd83, 0d3F8999999999A3C4;
	fma.rn.f64 	%fd90, %fd89, %fd83, 0d3FB5555555555554;
	sub.f64 	%fd91, %fd74, %fd82;
	add.f64 	%fd92, %fd91, %fd91;
	neg.f64 	%fd93, %fd82;
	fma.rn.f64 	%fd94, %fd93, %fd74, %fd92;
	mul.f64 	%fd95, %fd80, %fd94;
	mul.f64 	%fd96, %fd83, %fd90;
	fma.rn.f64 	%fd97, %fd96, %fd82, %fd95;
	xor.b32  	%r58, %r150, -2147483648;
	mov.b32 	%r59, 1127219200;
	mov.b64 	%fd98, {%r58, %r59};
	mov.b32 	%r60, -2147483648;
	mov.b64 	%fd99, {%r60, %r59};
	sub.f64 	%fd100, %fd98, %fd99;
	fma.rn.f64 	%fd101, %fd100, 0d3FE62E42FEFA39EF, %fd82;
	fma.rn.f64 	%fd102, %fd100, 0dBFE62E42FEFA39EF, %fd101;
	sub.f64 	%fd103, %fd102, %fd82;
	sub.f64 	%fd104, %fd97, %fd103;
	fma.rn.f64 	%fd105, %fd100, 0d3C7ABC9E3B39803F, %fd104;
	add.f64 	%fd332, %fd101, %fd105;
	bra.uni 	$L__BB0_8;
$L__BB0_7:
	fma.rn.f64 	%fd73, %fd330, 0d7FF0000000000000, 0d7FF0000000000000;
	{
	.reg .b32 %temp; 
	mov.b64 	{%temp, %r50}, %fd330;
	}
	and.b32  	%r51, %r50, 2147483647;
	setp.eq.s32 	%p4, %r51, 0;
	selp.f64 	%fd332, 0dFFF0000000000000, %fd73, %p4;
$L__BB0_8:
	ld.param.f64 	%fd328, [_Z15BlackScholesGPUP7double2S0_S0_S0_S0_ddi_param_6];
	mul.f64 	%fd106, %fd328, 0d3FE0000000000000;
	fma.rn.f64 	%fd13, %fd328, %fd106, %fd71;
	fma.rn.f64 	%fd107, %fd13, %fd3, %fd332;
	rsqrt.approx.f64 	%fd108, %fd3;
	rcp.rn.f64 	%fd109, %fd108;
	mul.f64 	%fd110, %fd328, %fd109;
	div.rn.f64 	%fd14, %fd107, %fd110;
	sub.f64 	%fd15, %fd14, %fd110;
	abs.f64 	%fd111, %fd14;
	fma.rn.f64 	%fd16, %fd111, 0d3FCDA6711871100E, 0d3FF0000000000000;
	mul.f64 	%fd112, %fd14, 0dBFE0000000000000;
	mul.f64 	%fd17, %fd14, %fd112;
	fma.rn.f64 	%fd113, %fd17, 0d3FF71547652B82FE, 0d4338000000000000;
	{
	.reg .b32 %temp; 
	mov.b64 	{%r12, %temp}, %fd113;
	}
	mov.f64 	%fd114, 0dC338000000000000;
	add.rn.f64 	%fd115, %fd113, %fd114;
	fma.rn.f64 	%fd116, %fd115, 0dBFE62E42FEFA39EF, %fd17;
	fma.rn.f64 	%fd117, %fd115, 0dBC7ABC9E3B39803F, %fd116;
	fma.rn.f64 	%fd118, %fd117, 0d3E5ADE1569CE2BDF, 0d3E928AF3FCA213EA;
	fma.rn.f64 	%fd119, %fd118, %fd117, 0d3EC71DEE62401315;
	fma.rn.f64 	%fd120, %fd119, %fd117, 0d3EFA01997C89EB71;
	fma.rn.f64 	%fd121, %fd120, %fd117, 0d3F2A01A014761F65;
	fma.rn.f64 	%fd122, %fd121, %fd117, 0d3F56C16C1852B7AF;
	fma.rn.f64 	%fd123, %fd122, %fd117, 0d3F81111111122322;
	fma.rn.f64 	%fd124, %fd123, %fd117, 0d3FA55555555502A1;
	fma.rn.f64 	%fd125, %fd124, %fd117, 0d3FC5555555555511;
	fma.rn.f64 	%fd126, %fd125, %fd117, 0d3FE000000000000B;
	fma.rn.f64 	%fd127, %fd126, %fd117, 0d3FF0000000000000;
	fma.rn.f64 	%fd128, %fd127, %fd117, 0d3FF0000000000000;
	{
	.reg .b32 %temp; 
	mov.b64 	{%r13, %temp}, %fd128;
	}
	{
	.reg .b32 %temp; 
	mov.b64 	{%temp, %r14}, %fd128;
	}
	shl.b32 	%r61, %r12, 20;
	add.s32 	%r62, %r61, %r14;
	mov.b64 	%fd333, {%r13, %r62};
	{
	.reg .b32 %temp; 
	mov.b64 	{%temp, %r63}, %fd17;
	}
	mov.b32 	%f7, %r63;
	abs.f32 	%f1, %f7;
	setp.lt.f32 	%p6, %f1, 0f4086232B;
	@%p6 bra 	$L__BB0_11;
	setp.lt.f64 	%p7, %fd17, 0d0000000000000000;
	add.f64 	%fd129, %fd17, 0d7FF0000000000000;
	selp.f64 	%fd333, 0d0000000000000000, %fd129, %p7;
	setp.geu.f32 	%p8, %f1, 0f40874800;
	@%p8 bra 	$L__BB0_11;
	shr.u32 	%r64, %r12, 31;
	add.s32 	%r65, %r12, %r64;
	shr.s32 	%r66, %r65, 1;
	shl.b32 	%r67, %r66, 20;
	add.s32 	%r68, %r14, %r67;
	mov.b64 	%fd130, {%r13, %r68};
	sub.s32 	%r69, %r12, %r66;
	shl.b32 	%r70, %r69, 20;
	add.s32 	%r71, %r70, 1072693248;
	mov.b32 	%r72, 0;
	mov.b64 	%fd131, {%r72, %r71};
	mul.f64 	%fd333, %fd131, %fd130;
$L__BB0_11:
	rcp.rn.f64 	%fd132, %fd16;
	mul.f64 	%fd133, %fd333, 0d3FD9884540000000;
	fma.rn.f64 	%fd134, %fd132, 0d3FF548CDE0000000, 0dBFFD23DD40000000;
	fma.rn.f64 	%fd135, %fd132, %fd134, 0d3FFC80EF00000000;
	fma.rn.f64 	%fd136, %fd132, %fd135, 0dBFD6D1F0E0000000;
	fma.rn.f64 	%fd137, %fd132, %fd136, 0d3FD470BF40000000;
	mul.f64 	%fd138, %fd132, %fd137;
	mul.f64 	%fd139, %fd138, %fd133;
	setp.gt.f64 	%p9, %fd14, 0d0000000000000000;
	mov.f64 	%fd140, 0d3FF0000000000000;
	sub.f64 	%fd141, %fd140, %fd139;
	selp.f64 	%fd22, %fd141, %fd139, %p9;
	abs.f64 	%fd142, %fd15;
	fma.rn.f64 	%fd23, %fd142, 0d3FCDA6711871100E, 0d3FF0000000000000;
	mul.f64 	%fd143, %fd15, 0dBFE0000000000000;
	mul.f64 	%fd24, %fd15, %fd143;
	fma.rn.f64 	%fd144, %fd24, 0d3FF71547652B82FE, 0d4338000000000000;
	{
	.reg .b32 %temp; 
	mov.b64 	{%r15, %temp}, %fd144;
	}
	mov.f64 	%fd145, 0dC338000000000000;
	add.rn.f64 	%fd146, %fd144, %fd145;
	fma.rn.f64 	%fd147, %fd146, 0dBFE62E42FEFA39EF, %fd24;
	fma.rn.f64 	%fd148, %fd146, 0dBC7ABC9E3B39803F, %fd147;
	fma.rn.f64 	%fd149, %fd148, 0d3E5ADE1569CE2BDF, 0d3E928AF3FCA213EA;
	fma.rn.f64 	%fd150, %fd149, %fd148, 0d3EC71DEE62401315;
	fma.rn.f64 	%fd151, %fd150, %fd148, 0d3EFA01997C89EB71;
	fma.rn.f64 	%fd152, %fd151, %fd148, 0d3F2A01A014761F65;
	fma.rn.f64 	%fd153, %fd152, %fd148, 0d3F56C16C1852B7AF;
	fma.rn.f64 	%fd154, %fd153, %fd148, 0d3F81111111122322;
	fma.rn.f64 	%fd155, %fd154, %fd148, 0d3FA55555555502A1;
	fma.rn.f64 	%fd156, %fd155, %fd148, 0d3FC5555555555511;
	fma.rn.f64 	%fd157, %fd156, %fd148, 0d3FE000000000000B;
	fma.rn.f64 	%fd158, %fd157, %fd148, 0d3FF0000000000000;
	fma.rn.f64 	%fd159, %fd158, %fd148, 0d3FF0000000000000;
	{
	.reg .b32 %temp; 
	mov.b64 	{%r16, %temp}, %fd159;
	}
	{
	.reg .b32 %temp; 
	mov.b64 	{%temp, %r17}, %fd159;
	}
	shl.b32 	%r73, %r15, 20;
	add.s32 	%r74, %r73, %r17;
	mov.b64 	%fd334, {%r16, %r74};
	{
	.reg .b32 %temp; 
	mov.b64 	{%temp, %r75}, %fd24;
	}
	mov.b32 	%f8, %r75;
	abs.f32 	%f2, %f8;
	setp.lt.f32 	%p10, %f2, 0f4086232B;
	@%p10 bra 	$L__BB0_14;
	setp.lt.f64 	%p11, %fd24, 0d0000000000000000;
	add.f64 	%fd160, %fd24, 0d7FF0000000000000;
	selp.f64 	%fd334, 0d0000000000000000, %fd160, %p11;
	setp.geu.f32 	%p12, %f2, 0f40874800;
	@%p12 bra 	$L__BB0_14;
	shr.u32 	%r76, %r15, 31;
	add.s32 	%r77, %r15, %r76;
	shr.s32 	%r78, %r77, 1;
	shl.b32 	%r79, %r78, 20;
	add.s32 	%r80, %r17, %r79;
	mov.b64 	%fd161, {%r16, %r80};
	sub.s32 	%r81, %r15, %r78;
	shl.b32 	%r82, %r81, 20;
	add.s32 	%r83, %r82, 1072693248;
	mov.b32 	%r84, 0;
	mov.b64 	%fd162, {%r84, %r83};
	mul.f64 	%fd334, %fd162, %fd161;
$L__BB0_14:
	rcp.rn.f64 	%fd163, %fd23;
	mul.f64 	%fd164, %fd334, 0d3FD9884540000000;
	fma.rn.f64 	%fd165, %fd163, 0d3FF548CDE0000000, 0dBFFD23DD40000000;
	fma.rn.f64 	%fd166, %fd163, %fd165, 0d3FFC80EF00000000;
	fma.rn.f64 	%fd167, %fd163, %fd166, 0dBFD6D1F0E0000000;
	fma.rn.f64 	%fd168, %fd163, %fd167, 0d3FD470BF40000000;
	mul.f64 	%fd169, %fd163, %fd168;
	mul.f64 	%fd170, %fd169, %fd164;
	setp.gt.f64 	%p13, %fd15, 0d0000000000000000;
	mov.f64 	%fd171, 0d3FF0000000000000;
	sub.f64 	%fd172, %fd171, %fd170;
	selp.f64 	%fd29, %fd172, %fd170, %p13;
	neg.f64 	%fd30, %fd71;
	mul.f64 	%fd31, %fd3, %fd30;
	fma.rn.f64 	%fd173, %fd31, 0d3FF71547652B82FE, 0d4338000000000000;
	{
	.reg .b32 %temp; 
	mov.b64 	{%r18, %temp}, %fd173;
	}
	mov.f64 	%fd174, 0dC338000000000000;
	add.rn.f64 	%fd175, %fd173, %fd174;
	fma.rn.f64 	%fd176, %fd175, 0dBFE62E42FEFA39EF, %fd31;
	fma.rn.f64 	%fd177, %fd175, 0dBC7ABC9E3B39803F, %fd176;
	fma.rn.f64 	%fd178, %fd177, 0d3E5ADE1569CE2BDF, 0d3E928AF3FCA213EA;
	fma.rn.f64 	%fd179, %fd178, %fd177, 0d3EC71DEE62401315;
	fma.rn.f64 	%fd180, %fd179, %fd177, 0d3EFA01997C89EB71;
	fma.rn.f64 	%fd181, %fd180, %fd177, 0d3F2A01A014761F65;
	fma.rn.f64 	%fd182, %fd181, %fd177, 0d3F56C16C1852B7AF;
	fma.rn.f64 	%fd183, %fd182, %fd177, 0d3F81111111122322;
	fma.rn.f64 	%fd184, %fd183, %fd177, 0d3FA55555555502A1;
	fma.rn.f64 	%fd185, %fd184, %fd177, 0d3FC5555555555511;
	fma.rn.f64 	%fd186, %fd185, %fd177, 0d3FE000000000000B;
	fma.rn.f64 	%fd187, %fd186, %fd177, 0d3FF0000000000000;
	fma.rn.f64 	%fd188, %fd187, %fd177, 0d3FF0000000000000;
	{
	.reg .b32 %temp; 
	mov.b64 	{%r19, %temp}, %fd188;
	}
	{
	.reg .b32 %temp; 
	mov.b64 	{%temp, %r20}, %fd188;
	}
	shl.b32 	%r85, %r18, 20;
	add.s32 	%r86, %r85, %r20;
	mov.b64 	%fd335, {%r19, %r86};
	{
	.reg .b32 %temp; 
	mov.b64 	{%temp, %r87}, %fd31;
	}
	mov.b32 	%f9, %r87;
	abs.f32 	%f3, %f9;
	setp.lt.f32 	%p14, %f3, 0f4086232B;
	@%p14 bra 	$L__BB0_17;
	setp.lt.f64 	%p15, %fd31, 0d0000000000000000;
	add.f64 	%fd189, %fd31, 0d7FF0000000000000;
	selp.f64 	%fd335, 0d0000000000000000, %fd189, %p15;
	setp.geu.f32 	%p16, %f3, 0f40874800;
	@%p16 bra 	$L__BB0_17;
	shr.u32 	%r88, %r18, 31;
	add.s32 	%r89, %r18, %r88;
	shr.s32 	%r90, %r89, 1;
	shl.b32 	%r91, %r90, 20;
	add.s32 	%r92, %r20, %r91;
	mov.b64 	%fd190, {%r19, %r92};
	sub.s32 	%r93, %r18, %r90;
	shl.b32 	%r94, %r93, 20;
	add.s32 	%r95, %r94, 1072693248;
	mov.b32 	%r96, 0;
	mov.b64 	%fd191, {%r96, %r95};
	mul.f64 	%fd335, %fd191, %fd190;
$L__BB0_17:
	mul.f64 	%fd192, %fd1, %fd22;
	mul.f64 	%fd193, %fd2, %fd335;
	mul.f64 	%fd194, %fd29, %fd193;
	sub.f64 	%fd36, %fd192, %fd194;
	mov.f64 	%fd195, 0d3FF0000000000000;
	sub.f64 	%fd196, %fd195, %fd29;
	mul.f64 	%fd197, %fd196, %fd193;
	sub.f64 	%fd198, %fd195, %fd22;
	mul.f64 	%fd199, %fd1, %fd198;
	sub.f64 	%fd37, %fd197, %fd199;
	ld.global.nc.f64 	%fd38, [%rd1+8];
	ld.global.nc.f64 	%fd39, [%rd2+8];
	ld.global.nc.f64 	%fd40, [%rd3+8];
	div.rn.f64 	%fd336, %fd38, %fd39;
	{
	.reg .b32 %temp; 
	mov.b64 	{%temp, %r151}, %fd336;
	}
	{
	.reg .b32 %temp; 
	mov.b64 	{%r152, %temp}, %fd336;
	}
	setp.gt.s32 	%p17, %r151, 1048575;
	mov.b32 	%r153, -1023;
	@%p17 bra 	$L__BB0_19;
	mul.f64 	%fd336, %fd336, 0d4350000000000000;
	{
	.reg .b32 %temp; 
	mov.b64 	{%temp, %r151}, %fd336;
	}
	{
	.reg .b32 %temp; 
	mov.b64 	{%r152, %temp}, %fd336;
	}
	mov.b32 	%r153, -1077;
$L__BB0_19:
	add.s32 	%r99, %r151, -1;
	setp.gt.u32 	%p18, %r99, 2146435070;
	@%p18 bra 	$L__BB0_23;
	shr.u32 	%r102, %r151, 20;
	add.s32 	%r154, %r153, %r102;
	and.b32  	%r103, %r151, 1048575;
	or.b32  	%r104, %r103, 1072693248;
	mov.b64 	%fd337, {%r152, %r104};
	setp.lt.u32 	%p20, %r104, 1073127583;
	@%p20 bra 	$L__BB0_22;
	{
	.reg .b32 %temp; 
	mov.b64 	{%r105, %temp}, %fd337;
	}
	{
	.reg .b32 %temp; 
	mov.b64 	{%temp, %r106}, %fd337;
	}
	add.s32 	%r107, %r106, -1048576;
	mov.b64 	%fd337, {%r105, %r107};
	add.s32 	%r154, %r154, 1;
$L__BB0_22:
	add.f64 	%fd201, %fd337, 0dBFF0000000000000;
	add.f64 	%fd202, %fd337, 0d3FF0000000000000;
	rcp.approx.ftz.f64 	%fd203, %fd202;
	neg.f64 	%fd204, %fd202;
	fma.rn.f64 	%fd205, %fd204, %fd203, 0d3FF0000000000000;
	fma.rn.f64 	%fd206, %fd205, %fd205, %fd205;
	fma.rn.f64 	%fd207, %fd206, %fd203, %fd203;
	mul.f64 	%fd208, %fd201, %fd207;
	fma.rn.f64 	%fd209, %fd201, %fd207, %fd208;
	mul.f64 	%fd210, %fd209, %fd209;
	fma.rn.f64 	%fd211, %fd210, 0d3EB1380B3AE80F1E, 0d3ED0EE258B7A8B04;
	fma.rn.f64 	%fd212, %fd211, %fd210, 0d3EF3B2669F02676F;
	fma.rn.f64 	%fd213, %fd212, %fd210, 0d3F1745CBA9AB0956;
	fma.rn.f64 	%fd214, %fd213, %fd210, 0d3F3C71C72D1B5154;
	fma.rn.f64 	%fd215, %fd214, %fd210, 0d3F624924923BE72D;
	fma.rn.f64 	%fd216, %fd215, %fd210, 0d3F8999999999A3C4;
	fma.rn.f64 	%fd217, %fd216, %fd210, 0d3FB5555555555554;
	sub.f64 	%fd218, %fd201, %fd209;
	add.f64 	%fd219, %fd218, %fd218;
	neg.f64 	%fd220, %fd209;
	fma.rn.f64 	%fd221, %fd220, %fd201, %fd219;
	mul.f64 	%fd222, %fd207, %fd221;
	mul.f64 	%fd223, %fd210, %fd217;
	fma.rn.f64 	%fd224, %fd223, %fd209, %fd222;
	xor.b32  	%r108, %r154, -2147483648;
	mov.b32 	%r109, 1127219200;
	mov.b64 	%fd225, {%r108, %r109};
	mov.b32 	%r110, -2147483648;
	mov.b64 	%fd226, {%r110, %r109};
	sub.f64 	%fd227, %fd225, %fd226;
	fma.rn.f64 	%fd228, %fd227, 0d3FE62E42FEFA39EF, %fd209;
	fma.rn.f64 	%fd229, %fd227, 0dBFE62E42FEFA39EF, %fd228;
	sub.f64 	%fd230, %fd229, %fd209;
	sub.f64 	%fd231, %fd224, %fd230;
	fma.rn.f64 	%fd232, %fd227, 0d3C7ABC9E3B39803F, %fd231;
	add.f64 	%fd338, %fd228, %fd232;
	bra.uni 	$L__BB0_24;
$L__BB0_23:
	fma.rn.f64 	%fd200, %fd336, 0d7FF0000000000000, 0d7FF0000000000000;
	{
	.reg .b32 %temp; 
	mov.b64 	{%temp, %r100}, %fd336;
	}
	and.b32  	%r101, %r100, 2147483647;
	setp.eq.s32 	%p19, %r101, 0;
	selp.f64 	%fd338, 0dFFF0000000000000, %fd200, %p19;
$L__BB0_24:
	ld.param.f64 	%fd329, [_Z15BlackScholesGPUP7double2S0_S0_S0_S0_ddi_param_6];
	fma.rn.f64 	%fd233, %fd13, %fd40, %fd338;
	rsqrt.approx.f64 	%fd234, %fd40;
	rcp.rn.f64 	%fd235, %fd234;
	mul.f64 	%fd236, %fd329, %fd235;
	div.rn.f64 	%fd50, %fd233, %fd236;
	sub.f64 	%fd51, %fd50, %fd236;
	abs.f64 	%fd237, %fd50;
	fma.rn.f64 	%fd52, %fd237, 0d3FCDA6711871100E, 0d3FF0000000000000;
	mul.f64 	%fd238, %fd50, 0dBFE0000000000000;
	mul.f64 	%fd53, %fd50, %fd238;
	fma.rn.f64 	%fd239, %fd53, 0d3FF71547652B82FE, 0d4338000000000000;
	{
	.reg .b32 %temp; 
	mov.b64 	{%r31, %temp}, %fd239;
	}
	mov.f64 	%fd240, 0dC338000000000000;
	add.rn.f64 	%fd241, %fd239, %fd240;
	fma.rn.f64 	%fd242, %fd241, 0dBFE62E42FEFA39EF, %fd53;
	fma.rn.f64 	%fd243, %fd241, 0dBC7ABC9E3B39803F, %fd242;
	fma.rn.f64 	%fd244, %fd243, 0d3E5ADE1569CE2BDF, 0d3E928AF3FCA213EA;
	fma.rn.f64 	%fd245, %fd244, %fd243, 0d3EC71DEE62401315;
	fma.rn.f64 	%fd246, %fd245, %fd243, 0d3EFA01997C89EB71;
	fma.rn.f64 	%fd247, %fd246, %fd243, 0d3F2A01A014761F65;
	fma.rn.f64 	%fd248, %fd247, %fd243, 0d3F56C16C1852B7AF;
	fma.rn.f64 	%fd249, %fd248, %fd243, 0d3F81111111122322;
	fma.rn.f64 	%fd250, %fd249, %fd243, 0d3FA55555555502A1;
	fma.rn.f64 	%fd251, %fd250, %fd243, 0d3FC5555555555511;
	fma.rn.f64 	%fd252, %fd251, %fd243, 0d3FE000000000000B;
	fma.rn.f64 	%fd253, %fd252, %fd243, 0d3FF0000000000000;
	fma.rn.f64 	%fd254, %fd253, %fd243, 0d3FF0000000000000;
	{
	.reg .b32 %temp; 
	mov.b64 	{%r32, %temp}, %fd254;
	}
	{
	.reg .b32 %temp; 
	mov.b64 	{%temp, %r33}, %fd254;
	}
	shl.b32 	%r111, %r31, 20;
	add.s32 	%r112, %r111, %r33;
	mov.b64 	%fd339, {%r32, %r112};
	{
	.reg .b32 %temp; 
	mov.b64 	{%temp, %r113}, %fd53;
	}
	mov.b32 	%f10, %r113;
	abs.f32 	%f4, %f10;
	setp.lt.f32 	%p21, %f4, 0f4086232B;
	@%p21 bra 	$L__BB0_27;
	setp.lt.f64 	%p22, %fd53, 0d0000000000000000;
	add.f64 	%fd255, %fd53, 0d7FF0000000000000;
	selp.f64 	%fd339, 0d0000000000000000, %fd255, %p22;
	setp.geu.f32 	%p23, %f4, 0f40874800;
	@%p23 bra 	$L__BB0_27;
	shr.u32 	%r114, %r31, 31;
	add.s32 	%r115, %r31, %r114;
	shr.s32 	%r116, %r115, 1;
	shl.b32 	%r117, %r116, 20;
	add.s32 	%r118, %r33, %r117;
	mov.b64 	%fd256, {%r32, %r118};
	sub.s32 	%r119, %r31, %r116;
	shl.b32 	%r120, %r119, 20;
	add.s32 	%r121, %r120, 1072693248;
	mov.b32 	%r122, 0;
	mov.b64 	%fd257, {%r122, %r121};
	mul.f64 	%fd339, %fd257, %fd256;
$L__BB0_27:
	rcp.rn.f64 	%fd258, %fd52;
	mul.f64 	%fd259, %fd339, 0d3FD9884540000000;
	fma.rn.f64 	%fd260, %fd258, 0d3FF548CDE0000000, 0dBFFD23DD40000000;
	fma.rn.f64 	%fd261, %fd258, %fd260, 0d3FFC80EF00000000;
	fma.rn.f64 	%fd262, %fd258, %fd261, 0dBFD6D1F0E0000000;
	fma.rn.f64 	%fd263, %fd258, %fd262, 0d3FD470BF40000000;
	mul.f64 	%fd264, %fd258, %fd263;
	mul.f64 	%fd265, %fd264, %fd259;
	setp.gt.f64 	%p24, %fd50, 0d0000000000000000;
	mov.f64 	%fd266, 0d3FF0000000000000;
	sub.f64 	%fd267, %fd266, %fd265;
	selp.f64 	%fd58, %fd267, %fd265, %p24;
	abs.f64 	%fd268, %fd51;
	fma.rn.f64 	%fd59, %fd268, 0d3FCDA6711871100E, 0d3FF0000000000000;
	mul.f64 	%fd269, %fd51, 0dBFE0000000000000;
	mul.f64 	%fd60, %fd51, %fd269;
	fma.rn.f64 	%fd270, %fd60, 0d3FF71547652B82FE, 0d4338000000000000;
	{
	.reg .b32 %temp; 
	mov.b64 	{%r34, %temp}, %fd270;
	}
	mov.f64 	%fd271, 0dC338000000000000;
	add.rn.f64 	%fd272, %fd270, %fd271;
	fma.rn.f64 	%fd273, %fd272, 0dBFE62E42FEFA39EF, %fd60;
	fma.rn.f64 	%fd274, %fd272, 0dBC7ABC9E3B39803F, %fd273;
	fma.rn.f64 	%fd275, %fd274, 0d3E5ADE1569CE2BDF, 0d3E928AF3FCA213EA;
	fma.rn.f64 	%fd276, %fd275, %fd274, 0d3EC71DEE62401315;
	fma.rn.f64 	%fd277, %fd276, %fd274, 0d3EFA01997C89EB71;
	fma.rn.f64 	%fd278, %fd277, %fd274, 0d3F2A01A014761F65;
	fma.rn.f64 	%fd279, %fd278, %fd274, 0d3F56C16C1852B7AF;
	fma.rn.f64 	%fd280, %fd279, %fd274, 0d3F81111111122322;
	fma.rn.f64 	%fd281, %fd280, %fd274, 0d3FA55555555502A1;
	fma.rn.f64 	%fd282, %fd281, %fd274, 0d3FC5555555555511;
	fma.rn.f64 	%fd283, %fd282, %fd274, 0d3FE000000000000B;
	fma.rn.f64 	%fd284, %fd283, %fd274, 0d3FF0000000000000;
	fma.rn.f64 	%fd285, %fd284, %fd274, 0d3FF0000000000000;
	{
	.reg .b32 %temp; 
	mov.b64 	{%r35, %temp}, %fd285;
	}
	{
	.reg .b32 %temp; 
	mov.b64 	{%temp, %r36}, %fd285;
	}
	shl.b32 	%r123, %r34, 20;
	add.s32 	%r124, %r123, %r36;
	mov.b64 	%fd340, {%r35, %r124};
	{
	.reg .b32 %temp; 
	mov.b64 	{%temp, %r125}, %fd60;
	}
	mov.b32 	%f11, %r125;
	abs.f32 	%f5, %f11;
	setp.lt.f32 	%p25, %f5, 0f4086232B;
	@%p25 bra 	$L__BB0_30;
	setp.lt.f64 	%p26, %fd60, 0d0000000000000000;
	add.f64 	%fd286, %fd60, 0d7FF0000000000000;
	selp.f64 	%fd340, 0d0000000000000000, %fd286, %p26;
	setp.geu.f32 	%p27, %f5, 0f40874800;
	@%p27 bra 	$L__BB0_30;
	shr.u32 	%r126, %r34, 31;
	add.s32 	%r127, %r34, %r126;
	shr.s32 	%r128, %r127, 1;
	shl.b32 	%r129, %r128, 20;
	add.s32 	%r130, %r36, %r129;
	mov.b64 	%fd287, {%r35, %r130};
	sub.s32 	%r131, %r34, %r128;
	shl.b32 	%r132, %r131, 20;
	add.s32 	%r133, %r132, 1072693248;
	mov.b32 	%r134, 0;
	mov.b64 	%fd288, {%r134, %r133};
	mul.f64 	%fd340, %fd288, %fd287;
$L__BB0_30:
	rcp.rn.f64 	%fd289, %fd59;
	mul.f64 	%fd290, %fd340, 0d3FD9884540000000;
	fma.rn.f64 	%fd291, %fd289, 0d3FF548CDE0000000, 0dBFFD23DD40000000;
	fma.rn.f64 	%fd292, %fd289, %fd291, 0d3FFC80EF00000000;
	fma.rn.f64 	%fd293, %fd289, %fd292, 0dBFD6D1F0E0000000;
	fma.rn.f64 	%fd294, %fd289, %fd293, 0d3FD470BF40000000;
	mul.f64 	%fd295, %fd289, %fd294;
	mul.f64 	%fd296, %fd295, %fd290;
	setp.gt.f64 	%p28, %fd51, 0d0000000000000000;
	mov.f64 	%fd297, 0d3FF0000000000000;
	sub.f64 	%fd298, %fd297, %fd296;
	selp.f64 	%fd65, %fd298, %fd296, %p28;
	mul.f64 	%fd66, %fd40, %fd30;
	fma.rn.f64 	%fd299, %fd66, 0d3FF71547652B82FE, 0d4338000000000000;
	{
	.reg .b32 %temp; 
	mov.b64 	{%r37, %temp}, %fd299;
	}
	mov.f64 	%fd300, 0dC338000000000000;
	add.rn.f64 	%fd301, %fd299, %fd300;
	fma.rn.f64 	%fd302, %fd301, 0dBFE62E42FEFA39EF, %fd66;
	fma.rn.f64 	%fd303, %fd301, 0dBC7ABC9E3B39803F, %fd302;
	fma.rn.f64 	%fd304, %fd303, 0d3E5ADE1569CE2BDF, 0d3E928AF3FCA213EA;
	fma.rn.f64 	%fd305, %fd304, %fd303, 0d3EC71DEE62401315;
	fma.rn.f64 	%fd306, %fd305, %fd303, 0d3EFA01997C89EB71;
	fma.rn.f64 	%fd307, %fd306, %fd303, 0d3F2A01A014761F65;
	fma.rn.f64 	%fd308, %fd307, %fd303, 0d3F56C16C1852B7AF;
	fma.rn.f64 	%fd309, %fd308, %fd303, 0d3F81111111122322;
	fma.rn.f64 	%fd310, %fd309, %fd303, 0d3FA55555555502A1;
	fma.rn.f64 	%fd311, %fd310, %fd303, 0d3FC5555555555511;
	fma.rn.f64 	%fd312, %fd311, %fd303, 0d3FE000000000000B;
	fma.rn.f64 	%fd313, %fd312, %fd303, 0d3FF0000000000000;
	fma.rn.f64 	%fd314, %fd313, %fd303, 0d3FF0000000000000;
	{
	.reg .b32 %temp; 
	mov.b64 	{%r38, %temp}, %fd314;
	}
	{
	.reg .b32 %temp; 
	mov.b64 	{%temp, %r39}, %fd314;
	}
	shl.b32 	%r135, %r37, 20;
	add.s32 	%r136, %r135, %r39;
	mov.b64 	%fd341, {%r38, %r136};
	{
	.reg .b32 %temp; 
	mov.b64 	{%temp, %r137}, %fd66;
	}
	mov.b32 	%f12, %r137;
	abs.f32 	%f6, %f12;
	setp.lt.f32 	%p29, %f6, 0f4086232B;
	@%p29 bra 	$L__BB0_33;
	setp.lt.f64 	%p30, %fd66, 0d0000000000000000;
	add.f64 	%fd315, %fd66, 0d7FF0000000000000;
	selp.f64 	%fd341, 0d0000000000000000, %fd315, %p30;
	setp.geu.f32 	%p31, %f6, 0f40874800;
	@%p31 bra 	$L__BB0_33;
	shr.u32 	%r138, %r37, 31;
	add.s32 	%r139, %r37, %r138;
	shr.s32 	%r140, %r139, 1;
	shl.b32 	%r141, %r140, 20;
	add.s32 	%r142, %r39, %r141;
	mov.b64 	%fd316, {%r38, %r142};
	sub.s32 	%r143, %r37, %r140;
	shl.b32 	%r144, %r143, 20;
	add.s32 	%r145, %r144, 1072693248;
	mov.b32 	%r146, 0;
	mov.b64 	%fd317, {%r146, %r145};
	mul.f64 	%fd341, %fd317, %fd316;
$L__BB0_33:
	ld.param.u64 	%rd19, [_Z15BlackScholesGPUP7double2S0_S0_S0_S0_ddi_param_1];
	ld.param.u64 	%rd18, [_Z15BlackScholesGPUP7double2S0_S0_S0_S0_ddi_param_0];
	mul.f64 	%fd318, %fd38, %fd58;
	mul.f64 	%fd319, %fd39, %fd341;
	mul.f64 	%fd320, %fd65, %fd319;
	sub.f64 	%fd321, %fd318, %fd320;
	mov.f64 	%fd322, 0d3FF0000000000000;
	sub.f64 	%fd323, %fd322, %fd65;
	mul.f64 	%fd324, %fd323, %fd319;
	sub.f64 	%fd325, %fd322, %fd58;
	mul.f64 	%fd326, %fd38, %fd325;
	sub.f64 	%fd327, %fd324, %fd326;
	cvta.to.global.u64 	%rd13, %rd18;
	mul.wide.s32 	%rd14, %r1, 16;
	add.s64 	%rd15, %rd13, %rd14;
	st.global.v2.f64 	[%rd15], {%fd36, %fd321};
	cvta.to.global.u64 	%rd16, %rd19;
	add.s64 	%rd17, %rd16, %rd14;
	st.global.v2.f64 	[%rd17], {%fd37, %fd327};
$L__BB0_34:
	ret;

}
	// .globl	_Z25BlackScholesGPU_SingleOptPdS_S_S_S_ddi
.visible .entry _Z25BlackScholesGPU_SingleOptPdS_S_S_S_ddi(
	.param .u64 .ptr .align 1 _Z25BlackScholesGPU_SingleOptPdS_S_S_S_ddi_param_0,
	.param .u64 .ptr .align 1 _Z25BlackScholesGPU_SingleOptPdS_S_S_S_ddi_param_1,
	.param .u64 .ptr .align 1 _Z25BlackScholesGPU_SingleOptPdS_S_S_S_ddi_param_2,
	.param .u64 .ptr .align 1 _Z25BlackScholesGPU_SingleOptPdS_S_S_S_ddi_param_3,
	.param .u64 .ptr .align 1 _Z25BlackScholesGPU_SingleOptPdS_S_S_S_ddi_param_4,
	.param .f64 _Z25BlackScholesGPU_SingleOptPdS_S_S_S_ddi_param_5,
	.param .f64 _Z25BlackScholesGPU_SingleOptPdS_S_S_S_ddi_param_6,
	.param .u32 _Z25BlackScholesGPU_SingleOptPdS_S_S_S_ddi_param_7
)
{
	.reg .pred 	%p<17>;
	.reg .b32 	%r<79>;
	.reg .b32 	%f<7>;
	.reg .b64 	%rd<18>;
	.reg .b64 	%fd<173>;

	ld.param.u64 	%rd1, [_Z25BlackScholesGPU_SingleOptPdS_S_S_S_ddi_param_0];
	ld.param.u64 	%rd2, [_Z25BlackScholesGPU_SingleOptPdS_S_S_S_ddi_param_1];
	ld.param.u64 	%rd3, [_Z25BlackScholesGPU_SingleOptPdS_S_S_S_ddi_param_2];
	ld.param.u64 	%rd4, [_Z25BlackScholesGPU_SingleOptPdS_S_S_S_ddi_param_3];
	ld.param.u64 	%rd5, [_Z25BlackScholesGPU_SingleOptPdS_S_S_S_ddi_param_4];
	ld.param.f64 	%fd34, [_Z25BlackScholesGPU_SingleOptPdS_S_S_S_ddi_param_5];
	ld.param.f64 	%fd35, [_Z25BlackScholesGPU_SingleOptPdS_S_S_S_ddi_param_6];
	ld.param.u32 	%r21, [_Z25BlackScholesGPU_SingleOptPdS_S_S_S_ddi_param_7];
	mov.u32 	%r22, %ntid.x;
	mov.u32 	%r23, %ctaid.x;
	mov.u32 	%r24, %tid.x;
	mad.lo.s32 	%r1, %r22, %r23, %r24;
	setp.ge.s32 	%p1, %r1, %r21;
	@%p1 bra 	$L__BB1_18;
	cvta.to.global.u64 	%rd6, %rd3;
	cvta.to.global.u64 	%rd7, %rd4;
	cvta.to.global.u64 	%rd8, %rd5;
	mul.wide.s32 	%rd9, %r1, 8;
	add.s64 	%rd10, %rd6, %rd9;
	ld.global.nc.f64 	%fd1, [%rd10];
	add.s64 	%rd11, %rd7, %rd9;
	ld.global.nc.f64 	%fd2, [%rd11];
	add.s64 	%rd12, %rd8, %rd9;
	ld.global.nc.f64 	%fd3, [%rd12];
	div.rn.f64 	%fd167, %fd1, %fd2;
	{
	.reg .b32 %temp; 
	mov.b64 	{%temp, %r75}, %fd167;
	}
	{
	.reg .b32 %temp; 
	mov.b64 	{%r76, %temp}, %fd167;
	}
	setp.gt.s32 	%p2, %r75, 1048575;
	mov.b32 	%r77, -1023;
	@%p2 bra 	$L__BB1_3;
	mul.f64 	%fd167, %fd167, 0d4350000000000000;
	{
	.reg .b32 %temp; 
	mov.b64 	{%temp, %r75}, %fd167;
	}
	{
	.reg .b32 %temp; 
	mov.b64 	{%r76, %temp}, %fd167;
	}
	mov.b32 	%r77, -1077;
$L__BB1_3:
	add.s32 	%r27, %r75, -1;
	setp.gt.u32 	%p3, %r27, 2146435070;
	@%p3 bra 	$L__BB1_7;
	shr.u32 	%r30, %r75, 20;
	add.s32 	%r78, %r77, %r30;
	and.b32  	%r31, %r75, 1048575;
	or.b32  	%r32, %r31, 1072693248;
	mov.b64 	%fd168, {%r76, %r32};
	setp.lt.u32 	%p5, %r32, 1073127583;
	@%p5 bra 	$L__BB1_6;
	{
	.reg .b32 %temp; 
	mov.b64 	{%r33, %temp}, %fd168;
	}
	{
	.reg .b32 %temp; 
	mov.b64 	{%temp, %r34}, %fd168;
	}
	add.s32 	%r35, %r34, -1048576;
	mov.b64 	%fd168, {%r33, %r35};
	add.s32 	%r78, %r78, 1;
$L__BB1_6:
	add.f64 	%fd37, %fd168, 0dBFF0000000000000;
	add.f64 	%fd38, %fd168, 0d3FF0000000000000;
	rcp.approx.ftz.f64 	%fd39, %fd38;
	neg.f64 	%fd40, %fd38;
	fma.rn.f64 	%fd41, %fd40, %fd39, 0d3FF0000000000000;
	fma.rn.f64 	%fd42, %fd41, %fd41, %fd41;
	fma.rn.f64 	%fd43, %fd42, %fd39, %fd39;
	mul.f64 	%fd44, %fd37, %fd43;
	fma.rn.f64 	%fd45, %fd37, %fd43, %fd44;
	mul.f64 	%fd46, %fd45, %fd45;
	fma.rn.f64 	%fd47, %fd46, 0d3EB1380B3AE80F1E, 0d3ED0EE258B7A8B04;
	fma.rn.f64 	%fd48, %fd47, %fd46, 0d3EF3B2669F02676F;
	fma.rn.f64 	%fd49, %fd48, %fd46, 0d3F1745CBA9AB0956;
	fma.rn.f64 	%fd50, %fd49, %fd46, 0d3F3C71C72D1B5154;
	fma.rn.f64 	%fd51, %fd50, %fd46, 0d3F624924923BE72D;
	fma.rn.f64 	%fd52, %fd51, %fd46, 0d3F8999999999A3C4;
	fma.rn.f64 	%fd53, %fd52, %fd46, 0d3FB5555555555554;
	sub.f64 	%fd54, %fd37, %fd45;
	add.f64 	%fd55, %fd54, %fd54;
	neg.f64 	%fd56, %fd45;
	fma.rn.f64 	%fd57, %fd56, %fd37, %fd55;
	mul.f64 	%fd58, %fd43, %fd57;
	mul.f64 	%fd59, %fd46, %fd53;
	fma.rn.f64 	%fd60, %fd59, %fd45, %fd58;
	xor.b32  	%r36, %r78, -2147483648;
	mov.b32 	%r37, 1127219200;
	mov.b64 	%fd61, {%r36, %r37};
	mov.b32 	%r38, -2147483648;
	mov.b64 	%fd62, {%r38, %r37};
	sub.f64 	%fd63, %fd61, %fd62;
	fma.rn.f64 	%fd64, %fd63, 0d3FE62E42FEFA39EF, %fd45;
	fma.rn.f64 	%fd65, %fd63, 0dBFE62E42FEFA39EF, %fd64;
	sub.f64 	%fd66, %fd65, %fd45;
	sub.f64 	%fd67, %fd60, %fd66;
	fma.rn.f64 	%fd68, %fd63, 0d3C7ABC9E3B39803F, %fd67;
	add.f64 	%fd169, %fd64, %fd68;
	bra.uni 	$L__BB1_8;
$L__BB1_7:
	fma.rn.f64 	%fd36, %fd167, 0d7FF0000000000000, 0d7FF0000000000000;
	{
	.reg .b32 %temp; 
	mov.b64 	{%temp, %r28}, %fd167;
	}
	and.b32  	%r29, %r28, 2147483647;
	setp.eq.s32 	%p4, %r29, 0;
	selp.f64 	%fd169, 0dFFF0000000000000, %fd36, %p4;
$L__BB1_8:
	mul.f64 	%fd69, %fd35, 0d3FE0000000000000;
	fma.rn.f64 	%fd70, %fd35, %fd69, %fd34;
	fma.rn.f64 	%fd71, %fd70, %fd3, %fd169;
	rsqrt.approx.f64 	%fd72, %fd3;
	rcp.rn.f64 	%fd73, %fd72;
	mul.f64 	%fd74, %fd35, %fd73;
	div.rn.f64 	%fd13, %fd71, %fd74;
	sub.f64 	%fd14, %fd13, %fd74;
	abs.f64 	%fd75, %fd13;
	fma.rn.f64 	%fd15, %fd75, 0d3FCDA6711871100E, 0d3FF0000000000000;
	mul.f64 	%fd76, %fd13, 0dBFE0000000000000;
	mul.f64 	%fd16, %fd13, %fd76;
	fma.rn.f64 	%fd77, %fd16, 0d3FF71547652B82FE, 0d4338000000000000;
	{
	.reg .b32 %temp; 
	mov.b64 	{%r12, %temp}, %fd77;
	}
	mov.f64 	%fd78, 0dC338000000000000;
	add.rn.f64 	%fd79, %fd77, %fd78;
	fma.rn.f64 	%fd80, %fd79, 0dBFE62E42FEFA39EF, %fd16;
	fma.rn.f64 	%fd81, %fd79, 0dBC7ABC9E3B39803F, %fd80;
	fma.rn.f64 	%fd82, %fd81, 0d3E5ADE1569CE2BDF, 0d3E928AF3FCA213EA;
	fma.rn.f64 	%fd83, %fd82, %fd81, 0d3EC71DEE62401315;
	fma.rn.f64 	%fd84, %fd83, %fd81, 0d3EFA01997C89EB71;
	fma.rn.f64 	%fd85, %fd84, %fd81, 0d3F2A01A014761F65;
	fma.rn.f64 	%fd86, %fd85, %fd81, 0d3F56C16C1852B7AF;
	fma.rn.f64 	%fd87, %fd86, %fd81, 0d3F81111111122322;
	fma.rn.f64 	%fd88, %fd87, %fd81, 0d3FA55555555502A1;
	fma.rn.f64 	%fd89, %fd88, %fd81, 0d3FC5555555555511;
	fma.rn.f64 	%fd90, %fd89, %fd81, 0d3FE000000000000B;
	fma.rn.f64 	%fd91, %fd90, %fd81, 0d3FF0000000000000;
	fma.rn.f64 	%fd92, %fd91, %fd81, 0d3FF0000000000000;
	{
	.reg .b32 %temp; 
	mov.b64 	{%r13, %temp}, %fd92;
	}
	{
	.reg .b32 %temp; 
	mov.b64 	{%temp, %r14}, %fd92;
	}
	shl.b32 	%r39, %r12, 20;
	add.s32 	%r40, %r39, %r14;
	mov.b64 	%fd170, {%r13, %r40};
	{
	.reg .b32 %temp; 
	mov.b64 	{%temp, %r41}, %fd16;
	}
	mov.b32 	%f4, %r41;
	abs.f32 	%f1, %f4;
	setp.lt.f32 	%p6, %f1, 0f4086232B;
	@%p6 bra 	$L__BB1_11;
	setp.lt.f64 	%p7, %fd16, 0d0000000000000000;
	add.f64 	%fd93, %fd16, 0d7FF0000000000000;
	selp.f64 	%fd170, 0d0000000000000000, %fd93, %p7;
	setp.geu.f32 	%p8, %f1, 0f40874800;
	@%p8 bra 	$L__BB1_11;
	shr.u32 	%r42, %r12, 31;
	add.s32 	%r43, %r12, %r42;
	shr.s32 	%r44, %r43, 1;
	shl.b32 	%r45, %r44, 20;
	add.s32 	%r46, %r14, %r45;
	mov.b64 	%fd94, {%r13, %r46};
	sub.s32 	%r47, %r12, %r44;
	shl.b32 	%r48, %r47, 20;
	add.s32 	%r49, %r48, 1072693248;
	mov.b32 	%r50, 0;
	mov.b64 	%fd95, {%r50, %r49};
	mul.f64 	%fd170, %fd95, %fd94;
$L__BB1_11:
	rcp.rn.f64 	%fd96, %fd15;
	mul.f64 	%fd97, %fd170, 0d3FD9884540000000;
	fma.rn.f64 	%fd98, %fd96, 0d3FF548CDE0000000, 0dBFFD23DD40000000;
	fma.rn.f64 	%fd99, %fd96, %fd98, 0d3FFC80EF00000000;
	fma.rn.f64 	%fd100, %fd96, %fd99, 0dBFD6D1F0E0000000;
	fma.rn.f64 	%fd101, %fd96, %fd100, 0d3FD470BF40000000;
	mul.f64 	%fd102, %fd96, %fd101;
	mul.f64 	%fd103, %fd102, %fd97;
	setp.gt.f64 	%p9, %fd13, 0d0000000000000000;
	mov.f64 	%fd104, 0d3FF0000000000000;
	sub.f64 	%fd105, %fd104, %fd103;
	selp.f64 	%fd21, %fd105, %fd103, %p9;
	abs.f64 	%fd106, %fd14;
	fma.rn.f64 	%fd22, %fd106, 0d3FCDA6711871100E, 0d3FF0000000000000;
	mul.f64 	%fd107, %fd14, 0dBFE0000000000000;
	mul.f64 	%fd23, %fd14, %fd107;
	fma.rn.f64 	%fd108, %fd23, 0d3FF71547652B82FE, 0d4338000000000000;
	{
	.reg .b32 %temp; 
	mov.b64 	{%r15, %temp}, %fd108;
	}
	mov.f64 	%fd109, 0dC338000000000000;
	add.rn.f64 	%fd110, %fd108, %fd109;
	fma.rn.f64 	%fd111, %fd110, 0dBFE62E42FEFA39EF, %fd23;
	fma.rn.f64 	%fd112, %fd110, 0dBC7ABC9E3B39803F, %fd111;
	fma.rn.f64 	%fd113, %fd112, 0d3E5ADE1569CE2BDF, 0d3E928AF3FCA213EA;
	fma.rn.f64 	%fd114, %fd113, %fd112, 0d3EC71DEE62401315;
	fma.rn.f64 	%fd115, %fd114, %fd112, 0d3EFA01997C89EB71;
	fma.rn.f64 	%fd116, %fd115, %fd112, 0d3F2A01A014761F65;
	fma.rn.f64 	%fd117, %fd116, %fd112, 0d3F56C16C1852B7AF;
	fma.rn.f64 	%fd118, %fd117, %fd112, 0d3F81111111122322;
	fma.rn.f64 	%fd119, %fd118, %fd112, 0d3FA55555555502A1;
	fma.rn.f64 	%fd120, %fd119, %fd112, 0d3FC5555555555511;
	fma.rn.f64 	%fd121, %fd120, %fd112, 0d3FE000000000000B;
	fma.rn.f64 	%fd122, %fd121, %fd112, 0d3FF0000000000000;
	fma.rn.f64 	%fd123, %fd122, %fd112, 0d3FF0000000000000;
	{
	.reg .b32 %temp; 
	mov.b64 	{%r16, %temp}, %fd123;
	}
	{
	.reg .b32 %temp; 
	mov.b64 	{%temp, %r17}, %fd123;
	}
	shl.b32 	%r51, %r15, 20;
	add.s32 	%r52, %r51, %r17;
	mov.b64 	%fd171, {%r16, %r52};
	{
	.reg .b32 %temp; 
	mov.b64 	{%temp, %r53}, %fd23;
	}
	mov.b32 	%f5, %r53;
	abs.f32 	%f2, %f5;
	setp.lt.f32 	%p10, %f2, 0f4086232B;
	@%p10 bra 	$L__BB1_14;
	setp.lt.f64 	%p11, %fd23, 0d0000000000000000;
	add.f64 	%fd124, %fd23, 0d7FF0000000000000;
	selp.f64 	%fd171, 0d0000000000000000, %fd124, %p11;
	setp.geu.f32 	%p12, %f2, 0f40874800;
	@%p12 bra 	$L__BB1_14;
	shr.u32 	%r54, %r15, 31;
	add.s32 	%r55, %r15, %r54;
	shr.s32 	%r56, %r55, 1;
	shl.b32 	%r57, %r56, 20;
	add.s32 	%r58, %r17, %r57;
	mov.b64 	%fd125, {%r16, %r58};
	sub.s32 	%r59, %r15, %r56;
	shl.b32 	%r60, %r59, 20;
	add.s32 	%r61, %r60, 1072693248;
	mov.b32 	%r62, 0;
	mov.b64 	%fd126, {%r62, %r61};
	mul.f64 	%fd171, %fd126, %fd125;
$L__BB1_14:
	rcp.rn.f64 	%fd127, %fd22;
	mul.f64 	%fd128, %fd171, 0d3FD9884540000000;
	fma.rn.f64 	%fd129, %fd127, 0d3FF548CDE0000000, 0dBFFD23DD40000000;
	fma.rn.f64 	%fd130, %fd127, %fd129, 0d3FFC80EF00000000;
	fma.rn.f64 	%fd131, %fd127, %fd130, 0dBFD6D1F0E0000000;
	fma.rn.f64 	%fd132, %fd127, %fd131, 0d3FD470BF40000000;
	mul.f64 	%fd133, %fd127, %fd132;
	mul.f64 	%fd134, %fd133, %fd128;
	setp.gt.f64 	%p13, %fd14, 0d0000000000000000;
	mov.f64 	%fd135, 0d3FF0000000000000;
	sub.f64 	%fd136, %fd135, %fd134;
	selp.f64 	%fd28, %fd136, %fd134, %p13;
	neg.f64 	%fd137, %fd34;
	mul.f64 	%fd29, %fd3, %fd137;
	fma.rn.f64 	%fd138, %fd29, 0d3FF71547652B82FE, 0d4338000000000000;
	{
	.reg .b32 %temp; 
	mov.b64 	{%r18, %temp}, %fd138;
	}
	mov.f64 	%fd139, 0dC338000000000000;
	add.rn.f64 	%fd140, %fd138, %fd139;
	fma.rn.f64 	%fd141, %fd140, 0dBFE62E42FEFA39EF, %fd29;
	fma.rn.f64 	%fd142, %fd140, 0dBC7ABC9E3B39803F, %fd141;
	fma.rn.f64 	%fd143, %fd142, 0d3E5ADE1569CE2BDF, 0d3E928AF3FCA213EA;
	fma.rn.f64 	%fd144, %fd143, %fd142, 0d3EC71DEE62401315;
	fma.rn.f64 	%fd145, %fd144, %fd142, 0d3EFA01997C89EB71;
	fma.rn.f64 	%fd146, %fd145, %fd142, 0d3F2A01A014761F65;
	fma.rn.f64 	%fd147, %fd146, %fd142, 0d3F56C16C1852B7AF;
	fma.rn.f64 	%fd148, %fd147, %fd142, 0d3F81111111122322;
	fma.rn.f64 	%fd149, %fd148, %fd142, 0d3FA55555555502A1;
	fma.rn.f64 	%fd150, %fd149, %fd142, 0d3FC5555555555511;
	fma.rn.f64 	%fd151, %fd150, %fd142, 0d3FE000000000000B;
	fma.rn.f64 	%fd152, %fd151, %fd142, 0d3FF0000000000000;
	fma.rn.f64 	%fd153, %fd152, %fd142, 0d3FF0000000000000;
	{
	.reg .b32 %temp; 
	mov.b64 	{%r19, %temp}, %fd153;
	}
	{
	.reg .b32 %temp; 
	mov.b64 	{%temp, %r20}, %fd153;
	}
	shl.b32 	%r63, %r18, 20;
	add.s32 	%r64, %r63, %r20;
	mov.b64 	%fd172, {%r19, %r64};
	{
	.reg .b32 %temp; 
	mov.b64 	{%temp, %r65}, %fd29;
	}
	mov.b32 	%f6, %r65;
	abs.f32 	%f3, %f6;
	setp.lt.f32 	%p14, %f3, 0f4086232B;
	@%p14 bra 	$L__BB1_17;
	setp.lt.f64 	%p15, %fd29, 0d0000000000000000;
	add.f64 	%fd154, %fd29, 0d7FF0000000000000;
	selp.f64 	%fd172, 0d0000000000000000, %fd154, %p15;
	setp.geu.f32 	%p16, %f3, 0f40874800;
	@%p16 bra 	$L__BB1_17;
	shr.u32 	%r66, %r18, 31;
	add.s32 	%r67, %r18, %r66;
	shr.s32 	%r68, %r67, 1;
	shl.b32 	%r69, %r68, 20;
	add.s32 	%r70, %r20, %r69;
	mov.b64 	%fd155, {%r19, %r70};
	sub.s32 	%r71, %r18, %r68;
	shl.b32 	%r72, %r71, 20;
	add.s32 	%r73, %r72, 1072693248;
	mov.b32 	%r74, 0;
	mov.b64 	%fd156, {%r74, %r73};
	mul.f64 	%fd172, %fd156, %fd155;
$L__BB1_17:
	mul.f64 	%fd157, %fd1, %fd21;
	mul.f64 	%fd158, %fd2, %fd172;
	mul.f64 	%fd159, %fd28, %fd158;
	sub.f64 	%fd160, %fd157, %fd159;
	mov.f64 	%fd161, 0d3FF0000000000000;
	sub.f64 	%fd162, %fd161, %fd28;
	mul.f64 	%fd163, %fd162, %fd158;
	sub.f64 	%fd164, %fd161, %fd21;
	mul.f64 	%fd165, %fd1, %fd164;
	sub.f64 	%fd166, %fd163, %fd165;
	cvta.to.global.u64 	%rd13, %rd1;
	add.s64 	%rd15, %rd13, %rd9;
	st.global.f64 	[%rd15], %fd160;
	cvta.to.global.u64 	%rd16, %rd2;
	add.s64 	%rd17, %rd16, %rd9;
	st.global.f64 	[%rd17], %fd166;
$L__BB1_18:
	ret;

}


// ===== COMPILED SASS (sm_100) =====

	.target	sm_100

	.elftype	@"ET_EXEC"


//--------------------- .note.nv.tkinfo           --------------------------
	.section	.note.nv.tkinfo,"",@"SHT_NOTE"
	.sectionflags	@"SHF_NOTE_NV_TKINFO"
	.tkinfo
        /*0018*/ 	.word	0x00000002
        /*0030*/ 	.string	""
        /*0030*/ 	.string	"ptxas"
        /*0030*/ 	.string	"Cuda compilation tools, release 13.0, V13.0.88"
        /*0030*/ 	.string	"Build cuda_13.0.r13.0/compiler.36424714_0"
        /*0030*/ 	.string	"-arch sm_100 -m 64 "



//--------------------- .note.nv.cuinfo           --------------------------
	.section	.note.nv.cuinfo,"",@"SHT_NOTE"
	.sectionflags	@"SHF_NOTE_NV_CUINFO"
        /*0018*/ 	.short	0x0002
        /*001a*/ 	.short	0x0064
        /*001c*/ 	.short	0x0082
	.zero		2


//--------------------- .nv.info                  --------------------------
	.section	.nv.info,"",@"SHT_CUDA_INFO"
	.align	4


	//----- nvinfo : EIATTR_REGCOUNT
	.align		4
        /*0000*/ 	.byte	0x04, 0x2f
        /*0002*/ 	.short	(.L_1 - .L_0)
	.align		4
.L_0:
        /*0004*/ 	.word	index@(_Z15BlackScholesGPUP7double2S0_S0_S0_S0_ddi)
        /*0008*/ 	.word	0x00000028


	//----- nvinfo : EIATTR_FRAME_SIZE
	.align		4
.L_1:
        /*000c*/ 	.byte	0x04, 0x11
        /*000e*/ 	.short	(.L_3 - .L_2)
	.align		4
.L_2:
        /*0010*/ 	.word	index@($__internal_5_$__cuda_sm20_drsqrt_f64_slowpath_v2)
        /*0014*/ 	.word	0x00000000


	//----- nvinfo : EIATTR_FRAME_SIZE
	.align		4
.L_3:
        /*0018*/ 	.byte	0x04, 0x11
        /*001a*/ 	.short	(.L_5 - .L_4)
	.align		4
.L_4:
        /*001c*/ 	.word	index@($__internal_4_$__cuda_sm20_div_rn_f64_full)
        /*0020*/ 	.word	0x00000000


	//----- nvinfo : EIATTR_FRAME_SIZE
	.align		4
.L_5:
        /*0024*/ 	.byte	0x04, 0x11
        /*0026*/ 	.short	(.L_7 - .L_6)
	.align		4
.L_6:
        /*0028*/ 	.word	index@($__internal_3_$__cuda_sm20_dblrcp_rn_slowpath_v3)
        /*002c*/ 	.word	0x00000000


	//----- nvinfo : EIATTR_FRAME_SIZE
	.align		4
.L_7:
        /*0030*/ 	.byte	0x04, 0x11
        /*0032*/ 	.short	(.L_9 - .L_8)
	.align		4
.L_8:
        /*0034*/ 	.word	index@(_Z15BlackScholesGPUP7double2S0_S0_S0_S0_ddi)
        /*0038*/ 	.word	0x00000000


	//----- nvinfo : EIATTR_REGCOUNT
	.align		4
.L_9:
        /*003c*/ 	.byte	0x04, 0x2f
        /*003e*/ 	.short	(.L_11 - .L_10)
	.align		4
.L_10:
        /*0040*/ 	.word	index@(_Z25BlackScholesGPU_SingleOptPdS_S_S_S_ddi)
        /*0044*/ 	.word	0x00000020


	//----- nvinfo : EIATTR_FRAME_SIZE
	.align		4
.L_11:
        /*0048*/ 	.byte	0x04, 0x11
        /*004a*/ 	.short	(.L_13 - .L_12)
	.align		4
.L_12:
        /*004c*/ 	.word	index@($__internal_2_$__cuda_sm20_drsqrt_f64_slowpath_v2)
        /*0050*/ 	.word	0x00000000


	//----- nvinfo : EIATTR_FRAME_SIZE
	.align		4
.L_13:
        /*0054*/ 	.byte	0x04, 0x11
        /*0056*/ 	.short	(.L_15 - .L_14)
	.align		4
.L_14:
        /*0058*/ 	.word	index@($__internal_1_$__cuda_sm20_div_rn_f64_full)
        /*005c*/ 	.word	0x00000000


	//----- nvinfo : EIATTR_FRAME_SIZE
	.align		4
.L_15:
        /*0060*/ 	.byte	0x04, 0x11
        /*0062*/ 	.short	(.L_17 - .L_16)
	.align		4
.L_16:
        /*0064*/ 	.word	index@($__internal_0_$__cuda_sm20_dblrcp_rn_slowpath_v3)
        /*0068*/ 	.word	0x00000000


	//----- nvinfo : EIATTR_FRAME_SIZE
	.align		4
.L_17:
        /*006c*/ 	.byte	0x04, 0x11
        /*006e*/ 	.short	(.L_19 - .L_18)
	.align		4
.L_18:
        /*0070*/ 	.word	index@(_Z25BlackScholesGPU_SingleOptPdS_S_S_S_ddi)
        /*0074*/ 	.word	0x00000000


	//----- nvinfo : EIATTR_MIN_STACK_SIZE
	.align		4
.L_19:
        /*0078*/ 	.byte	0x04, 0x12
        /*007a*/ 	.short	(.L_21 - .L_20)
	.align		4
.L_20:
        /*007c*/ 	.word	index@(_Z25BlackScholesGPU_SingleOptPdS_S_S_S_ddi)
        /*0080*/ 	.word	0x00000000


	//----- nvinfo : EIATTR_MIN_STACK_SIZE
	.align		4
.L_21:
        /*0084*/ 	.byte	0x04, 0x12
        /*0086*/ 	.short	(.L_23 - .L_22)
	.align		4
.L_22:
        /*0088*/ 	.word	index@(_Z15BlackScholesGPUP7double2S0_S0_S0_S0_ddi)
        /*008c*/ 	.word	0x00000000
.L_23:


//--------------------- .nv.compat                --------------------------
	.section	.nv.compat,"",@"SHT_CUDA_COMPAT_INFO"
	.align	4
        /*0000*/ 	.byte	0x02, 0x09, 0x00, 0x00, 0x02, 0x02, 0x01, 0x00, 0x02, 0x05, 0x05, 0x00, 0x03, 0x07, 0x01, 0x01
        /*0010*/ 	.byte	0x02, 0x03, 0x00, 0x00, 0x02, 0x06, 0x01, 0x00, 0x04, 0x0b, 0x08, 0x00, 0x01, 0x00, 0x00, 0x00
        /*0020*/ 	.byte	0x00, 0x00, 0x00, 0x00


//--------------------- .nv.info._Z25BlackScholesGPU_SingleOptPdS_S_S_S_ddi --------------------------
	.section	.nv.info._Z25BlackScholesGPU_SingleOptPdS_S_S_S_ddi,"",@"SHT_CUDA_INFO"
	.sectionflags	@""
	.align	4


	//----- nvinfo : EIATTR_CUDA_API_VERSION
	.align		4
        /*0000*/ 	.byte	0x04, 0x37
        /*0002*/ 	.short	(.L_25 - .L_24)
.L_24:
        /*0004*/ 	.word	0x00000082


	//----- nvinfo : EIATTR_KPARAM_INFO
	.align		4
.L_25:
        /*0008*/ 	.byte	0x04, 0x17
        /*000a*/ 	.short	(.L_27 - .L_26)
.L_26:
        /*000c*/ 	.word	0x00000000
        /*0010*/ 	.short	0x0007
        /*0012*/ 	.short	0x0038
        /*0014*/ 	.byte	0x00, 0xf0, 0x11, 0x00


	//----- nvinfo : EIATTR_KPARAM_INFO
	.align		4
.L_27:
        /*0018*/ 	.byte	0x04, 0x17
        /*001a*/ 	.short	(.L_29 - .L_28)
.L_28:
        /*001c*/ 	.word	0x00000000
        /*0020*/ 	.short	0x0006
        /*0022*/ 	.short	0x0030
        /*0024*/ 	.byte	0x00, 0xf0, 0x21, 0x00


	//----- nvinfo : EIATTR_KPARAM_INFO
	.align		4
.L_29:
        /*0028*/ 	.byte	0x04, 0x17
        /*002a*/ 	.short	(.L_31 - .L_30)
.L_30:
        /*002c*/ 	.word	0x00000000
        /*0030*/ 	.short	0x0005
        /*0032*/ 	.short	0x0028
        /*0034*/ 	.byte	0x00, 0xf0, 0x21, 0x00


	//----- nvinfo : EIATTR_KPARAM_INFO
	.align		4
.L_31:
        /*0038*/ 	.byte	0x04, 0x17
        /*003a*/ 	.short	(.L_33 - .L_32)
.L_32:
        /*003c*/ 	.word	0x00000000
        /*0040*/ 	.short	0x0004
        /*0042*/ 	.short	0x0020
        /*0044*/ 	.byte	0x00, 0xf5, 0x21, 0x00


	//----- nvinfo : EIATTR_KPARAM_INFO
	.align		4
.L_33:
        /*0048*/ 	.byte	0x04, 0x17
        /*004a*/ 	.short	(.L_35 - .L_34)
.L_34:
        /*004c*/ 	.word	0x00000000
        /*0050*/ 	.short	0x0003
        /*0052*/ 	.short	0x0018
        /*0054*/ 	.byte	0x00, 0xf5, 0x21, 0x00


	//----- nvinfo : EIATTR_KPARAM_INFO
	.align		4
.L_35:
        /*0058*/ 	.byte	0x04, 0x17
        /*005a*/ 	.short	(.L_37 - .L_36)
.L_36:
        /*005c*/ 	.word	0x00000000
        /*0060*/ 	.short	0x0002
        /*0062*/ 	.short	0x0010
        /*0064*/ 	.byte	0x00, 0xf5, 0x21, 0x00


	//----- nvinfo : EIATTR_KPARAM_INFO
	.align		4
.L_37:
        /*0068*/ 	.byte	0x04, 0x17
        /*006a*/ 	.short	(.L_39 - .L_38)
.L_38:
        /*006c*/ 	.word	0x00000000
        /*0070*/ 	.short	0x0001
        /*0072*/ 	.short	0x0008
        /*0074*/ 	.byte	0x00, 0xf5, 0x21, 0x00


	//----- nvinfo : EIATTR_KPARAM_INFO
	.align		4
.L_39:
        /*0078*/ 	.byte	0x04, 0x17
        /*007a*/ 	.short	(.L_41 - .L_40)
.L_40:
        /*007c*/ 	.word	0x00000000
        /*0080*/ 	.short	0x0000
        /*0082*/ 	.short	0x0000
        /*0084*/ 	.byte	0x00, 0xf5, 0x21, 0x00


	//----- nvinfo : EIATTR_SPARSE_MMA_MASK
	.align		4
.L_41:
        /*0088*/ 	.byte	0x03, 0x50
        /*008a*/ 	.short	0x0000


	//----- nvinfo : EIATTR_MAXREG_COUNT
	.align		4
        /*008c*/ 	.byte	0x03, 0x1b
        /*008e*/ 	.short	0x00ff


	//----- nvinfo : EIATTR_MERCURY_ISA_VERSION
	.align		4
        /*0090*/ 	.byte	0x03, 0x5f
        /*0092*/ 	.short	0x0101


	//----- nvinfo : EIATTR_VRC_CTA_INIT_COUNT
	.align		4
        /*0094*/ 	.byte	0x02, 0x4a
	.zero		1
	.zero		1


	//----- nvinfo : EIATTR_EXIT_INSTR_OFFSETS
	.align		4
        /*0098*/ 	.byte	0x04, 0x1c
        /*009a*/ 	.short	(.L_43 - .L_42)


	//   ....[0]....
.L_42:
        /*009c*/ 	.word	0x00000070


	//   ....[1]....
        /*00a0*/ 	.word	0x00001d60


	//----- nvinfo : EIATTR_CRS_STACK_SIZE
	.align		4
.L_43:
        /*00a4*/ 	.byte	0x04, 0x1e
        /*00a6*/ 	.short	(.L_45 - .L_44)
.L_44:
        /*00a8*/ 	.word	0x00000000


	//----- nvinfo : EIATTR_CBANK_PARAM_SIZE
	.align		4
.L_45:
        /*00ac*/ 	.byte	0x03, 0x19
        /*00ae*/ 	.short	0x003c


	//----- nvinfo : EIATTR_PARAM_CBANK
	.align		4
        /*00b0*/ 	.byte	0x04, 0x0a
        /*00b2*/ 	.short	(.L_47 - .L_46)
	.align		4
.L_46:
        /*00b4*/ 	.word	index@(.nv.constant0._Z25BlackScholesGPU_SingleOptPdS_S_S_S_ddi)
        /*00b8*/ 	.short	0x0380
        /*00ba*/ 	.short	0x003c


	//----- nvinfo : EIATTR_SW_WAR
	.align		4
.L_47:
        /*00bc*/ 	.byte	0x04, 0x36
        /*00be*/ 	.short	(.L_49 - .L_48)
.L_48:
        /*00c0*/ 	.word	0x00000008
.L_49:


//--------------------- .nv.info._Z15BlackScholesGPUP7double2S0_S0_S0_S0_ddi --------------------------
	.section	.nv.info._Z15BlackScholesGPUP7double2S0_S0_S0_S0_ddi,"",@"SHT_CUDA_INFO"
	.sectionflags	@""
	.align	4


	//----- nvinfo : EIATTR_CUDA_API_VERSION
	.align		4
        /*0000*/ 	.byte	0x04, 0x37
        /*0002*/ 	.short	(.L_51 - .L_50)
.L_50:
        /*0004*/ 	.word	0x00000082


	//----- nvinfo : EIATTR_KPARAM_INFO
	.align		4
.L_51:
        /*0008*/ 	.byte	0x04, 0x17
        /*000a*/ 	.short	(.L_53 - .L_52)
.L_52:
        /*000c*/ 	.word	0x00000000
        /*0010*/ 	.short	0x0007
        /*0012*/ 	.short	0x0038
        /*0014*/ 	.byte	0x00, 0xf0, 0x11, 0x00


	//----- nvinfo : EIATTR_KPARAM_INFO
	.align		4
.L_53:
        /*0018*/ 	.byte	0x04, 0x17
        /*001a*/ 	.short	(.L_55 - .L_54)
.L_54:
        /*001c*/ 	.word	0x00000000
        /*0020*/ 	.short	0x0006
        /*0022*/ 	.short	0x0030
        /*0024*/ 	.byte	0x00, 0xf0, 0x21, 0x00


	//----- nvinfo : EIATTR_KPARAM_INFO
	.align		4
.L_55:
        /*0028*/ 	.byte	0x04, 0x17
        /*002a*/ 	.short	(.L_57 - .L_56)
.L_56:
        /*002c*/ 	.word	0x00000000
        /*0030*/ 	.short	0x0005
        /*0032*/ 	.short	0x0028
        /*0034*/ 	.byte	0x00, 0xf0, 0x21, 0x00


	//----- nvinfo : EIATTR_KPARAM_INFO
	.align		4
.L_57:
        /*0038*/ 	.byte	0x04, 0x17
        /*003a*/ 	.short	(.L_59 - .L_58)
.L_58:
        /*003c*/ 	.word	0x00000000
        /*0040*/ 	.short	0x0004
        /*0042*/ 	.short	0x0020
        /*0044*/ 	.byte	0x00, 0xf5, 0x21, 0x00


	//----- nvinfo : EIATTR_KPARAM_INFO
	.align		4
.L_59:
        /*0048*/ 	.byte	0x04, 0x17
        /*004a*/ 	.short	(.L_61 - .L_60)
.L_60:
        /*004c*/ 	.word	0x00000000
        /*0050*/ 	.short	0x0003
        /*0052*/ 	.short	0x0018
        /*0054*/ 	.byte	0x00, 0xf5, 0x21, 0x00


	//----- nvinfo : EIATTR_KPARAM_INFO
	.align		4
.L_61:
        /*0058*/ 	.byte	0x04, 0x17
        /*005a*/ 	.short	(.L_63 - .L_62)
.L_62:
        /*005c*/ 	.word	0x00000000
        /*0060*/ 	.short	0x0002
        /*0062*/ 	.short	0x0010
        /*0064*/ 	.byte	0x00, 0xf5, 0x21, 0x00


	//----- nvinfo : EIATTR_KPARAM_INFO
	.align		4
.L_63:
        /*0068*/ 	.byte	0x04, 0x17
        /*006a*/ 	.short	(.L_65 - .L_64)
.L_64:
        /*006c*/ 	.word	0x00000000
        /*0070*/ 	.short	0x0001
        /*0072*/ 	.short	0x0008
        /*0074*/ 	.byte	0x00, 0xf5, 0x21, 0x00


	//----- nvinfo : EIATTR_KPARAM_INFO
	.align		4
.L_65:
        /*0078*/ 	.byte	0x04, 0x17
        /*007a*/ 	.short	(.L_67 - .L_66)
.L_66:
        /*007c*/ 	.word	0x00000000
        /*0080*/ 	.short	0x0000
        /*0082*/ 	.short	0x0000
        /*0084*/ 	.byte	0x00, 0xf5, 0x21, 0x00


	//----- nvinfo : EIATTR_SPARSE_MMA_MASK
	.align		4
.L_67:
        /*0088*/ 	.byte	0x03, 0x50
        /*008a*/ 	.short	0x0000


	//----- nvinfo : EIATTR_MAXREG_COUNT
	.align		4
        /*008c*/ 	.byte	0x03, 0x1b
        /*008e*/ 	.short	0x00ff


	//----- nvinfo : EIATTR_MERCURY_ISA_VERSION
	.align		4
        /*0090*/ 	.byte	0x03, 0x5f
        /*0092*/ 	.short	0x0101


	//----- nvinfo : EIATTR_VRC_CTA_INIT_COUNT
	.align		4
        /*0094*/ 	.byte	0x02, 0x4a
	.zero		1
	.zero		1


	//----- nvinfo : EIATTR_EXIT_INSTR_OFFSETS
	.align		4
        /*0098*/ 	.byte	0x04, 0x1c
        /*009a*/ 	.short	(.L_69 - .L_68)


	//   ....[0]....
.L_68:
        /*009c*/ 	.word	0x00000090


	//   ....[1]....
        /*00a0*/ 	.word	0x000038c0


	//----- nvinfo : EIATTR_MAX_THREADS
	.align		4
.L_69:
        /*00a4*/ 	.byte	0x04, 0x05
        /*00a6*/ 	.short	(.L_71 - .L_70)
.L_70:
        /*00a8*/ 	.word	0x00000080
        /*00ac*/ 	.word	0x00000001
        /*00b0*/ 	.word	0x00000001


	//----- nvinfo : EIATTR_CRS_STACK_SIZE
	.align		4
.L_71:
        /*00b4*/ 	.byte	0x04, 0x1e
        /*00b6*/ 	.short	(.L_73 - .L_72)
.L_72:
        /*00b8*/ 	.word	0x00000000


	//----- nvinfo : EIATTR_CBANK_PARAM_SIZE
	.align		4
.L_73:
        /*00bc*/ 	.byte	0x03, 0x19
        /*00be*/ 	.short	0x003c


	//----- nvinfo : EIATTR_PARAM_CBANK
	.align		4
        /*00c0*/ 	.byte	0x04, 0x0a
        /*00c2*/ 	.short	(.L_75 - .L_74)
	.align		4
.L_74:
        /*00c4*/ 	.word	index@(.nv.constant0._Z15BlackScholesGPUP7double2S0_S0_S0_S0_ddi)
        /*00c8*/ 	.short	0x0380
        /*00ca*/ 	.short	0x003c


	//----- nvinfo : EIATTR_SW_WAR
	.align		4
.L_75:
        /*00cc*/ 	.byte	0x04, 0x36
        /*00ce*/ 	.short	(.L_77 - .L_76)
.L_76:
        /*00d0*/ 	.word	0x00000008
.L_77:


//--------------------- .nv.callgraph             --------------------------
	.section	.nv.callgraph,"",@"SHT_CUDA_CALLGRAPH"
	.align	4
	.sectionentsize	8
	.align		4
        /*0000*/ 	.word	0x00000000
	.align		4
        /*0004*/ 	.word	0xffffffff
	.align		4
        /*0008*/ 	.word	0x00000000
	.align		4
        /*000c*/ 	.word	0xfffffffe
	.align		4
        /*0010*/ 	.word	0x00000000
	.align		4
        /*0014*/ 	.word	0xfffffffd
	.align		4
        /*0018*/ 	.word	0x00000000
	.align		4
        /*001c*/ 	.word	0xfffffffc


//--------------------- .text._Z25BlackScholesGPU_SingleOptPdS_S_S_S_ddi --------------------------
	.section	.text._Z25BlackScholesGPU_SingleOptPdS_S_S_S_ddi,"ax",@progbits
	.align	128
        .global         _Z25BlackScholesGPU_SingleOptPdS_S_S_S_ddi
        .type           _Z25BlackScholesGPU_SingleOptPdS_S_S_S_ddi,@function
        .size           _Z25BlackScholesGPU_SingleOptPdS_S_S_S_ddi,(.L_x_93 - _Z25BlackScholesGPU_SingleOptPdS_S_S_S_ddi)
        .other          _Z25BlackScholesGPU_SingleOptPdS_S_S_S_ddi,@"STO_CUDA_ENTRY STV_DEFAULT"
_Z25BlackScholesGPU_SingleOptPdS_S_S_S_ddi:
.text._Z25BlackScholesGPU_SingleOptPdS_S_S_S_ddi:
[----:B------:R-:W-:Y:S01]  /*0000*/  LDC R1, c[0x0][0x37c] ;  /* 0x0000df00ff017b82 */ /* 0x000fe20000000800 */
[----:B------:R-:W0:Y:S01]  /*0010*/  S2R R2, SR_CTAID.X ;  /* 0x0000000000027919 */ /* 0x000e220000002500 */
[----:B------:R-:W0:Y:S01]  /*0020*/  LDCU UR4, c[0x0][0x360] ;  /* 0x00006c00ff0477ac */ /* 0x000e220008000800 */
[----:B------:R-:W0:Y:S01]  /*0030*/  S2R R3, SR_TID.X ;  /* 0x0000000000037919 */ /* 0x000e220000002100 */
[----:B------:R-:W1:Y:S01]  /*0040*/  LDCU UR5, c[0x0][0x3b8] ;  /* 0x00007700ff0577ac */ /* 0x000e620008000800 */
[----:B0-----:R-:W-:-:S05]  /*0050*/  IMAD R2, R2, UR4, R3 ;  /* 0x0000000402027c24 */ /* 0x001fca000f8e0203 */
[----:B-1----:R-:W-:-:S13]  /*0060*/  ISETP.GE.AND P0, PT, R2, UR5, PT ;  /* 0x0000000502007c0c */ /* 0x002fda000bf06270 */
[----:B------:R-:W-:Y:S05]  /*0070*/  @P0 EXIT ;  /* 0x000000000000094d */ /* 0x000fea0003800000 */
[----:B------:R-:W0:Y:S01]  /*0080*/  LDC.64 R16, c[0x0][0x398] ;  /* 0x0000e600ff107b82 */ /* 0x000e220000000a00 */
[----:B------:R-:W1:Y:S07]  /*0090*/  LDCU.64 UR4, c[0x0][0x358] ;  /* 0x00006b00ff0477ac */ /* 0x000e6e0008000a00 */
[----:B------:R-:W2:Y:S08]  /*00a0*/  LDC.64 R14, c[0x0][0x390] ;  /* 0x0000e400ff0e7b82 */ /* 0x000eb00000000a00 */
[----:B------:R-:W3:Y:S01]  /*00b0*/  LDC.64 R12, c[0x0][0x3a0] ;  /* 0x0000e800ff0c7b82 */ /* 0x000ee20000000a00 */
[----:B0-----:R-:W-:-:S06]  /*00c0*/  IMAD.WIDE R16, R2, 0x8, R16 ;  /* 0x0000000802107825 */ /* 0x001fcc00078e0210 */
[----:B-1----:R-:W4:Y:S01]  /*00d0*/  LDG.E.64.CONSTANT R16, desc[UR4][R16.64] ;  /* 0x0000000410107981 */ /* 0x002f22000c1e9b00 */
[----:B--2---:R-:W-:-:S06]  /*00e0*/  IMAD.WIDE R14, R2, 0x8, R14 ;  /* 0x00000008020e7825 */ /* 0x004fcc00078e020e */
[----:B------:R-:W2:Y:S01]  /*00f0*/  LDG.E.64.CONSTANT R14, desc[UR4][R14.64] ;  /* 0x000000040e0e7981 */ /* 0x000ea2000c1e9b00 */
[----:B---3--:R-:W-:-:S06]  /*0100*/  IMAD.WIDE R12, R2, 0x8, R12 ;  /* 0x00000008020c7825 */ /* 0x008fcc00078e020c */
[----:B------:R-:W5:Y:S01]  /*0110*/  LDG.E.64.CONSTANT R12, desc[UR4][R12.64] ;  /* 0x000000040c0c7981 */ /* 0x000f62000c1e9b00 */
[----:B------:R-:W-:Y:S01]  /*0120*/  IMAD.MOV.U32 R4, RZ, RZ, 0x1 ;  /* 0x00000001ff047424 */ /* 0x000fe200078e00ff */
[----:B------:R-:W-:Y:S01]  /*0130*/  BSSY.RECONVERGENT B0, `(.L_x_0) ;  /* 0x0000016000007945 */ /* 0x000fe20003800200 */
[----:B----4-:R-:W0:Y:S01]  /*0140*/  MUFU.RCP64H R5, R17 ;  /* 0x0000001100057308 */ /* 0x010e220000001800 */
[----:B--2---:R-:W-:-:S03]  /*0150*/  FSETP.GEU.AND P1, PT, |R15|, 6.5827683646048100446e-37, PT ;  /* 0x036000000f00780b */ /* 0x004fc60003f2e200 */
[----:B0-----:R-:W-:-:S08]  /*0160*/  DFMA R6, -R16, R4, 1 ;  /* 0x3ff000001006742b */ /* 0x001fd00000000104 */
[----:B------:R-:W-:-:S08]  /*0170*/  DFMA R6, R6, R6, R6 ;  /* 0x000000060606722b */ /* 0x000fd00000000006 */
[----:B------:R-:W-:-:S08]  /*0180*/  DFMA R6, R4, R6, R4 ;  /* 0x000000060406722b */ /* 0x000fd00000000004 */
[----:B------:R-:W-:-:S08]  /*0190*/  DFMA R4, -R16, R6, 1 ;  /* 0x3ff000001004742b */ /* 0x000fd00000000106 */
[----:B------:R-:W-:-:S08]  /*01a0*/  DFMA R4, R6, R4, R6 ;  /* 0x000000040604722b */ /* 0x000fd00000000006 */
[----:B------:R-:W-:-:S08]  /*01b0*/  DMUL R6, R14, R4 ;  /* 0x000000040e067228 */ /* 0x000fd00000000000 */
[----:B------:R-:W-:-:S08]  /*01c0*/  DFMA R8, -R16, R6, R14 ;  /* 0x000000061008722b */ /* 0x000fd0000000010e */
[----:B------:R-:W-:-:S10]  /*01d0*/  DFMA R4, R4, R8, R6 ;  /* 0x000000080404722b */ /* 0x000fd40000000006 */
[----:B------:R-:W-:-:S05]  /*01e0*/  FFMA R0, RZ, R17, R5 ;  /* 0x00000011ff007223 */ /* 0x000fca0000000005 */
[----:B------:R-:W-:-:S13]  /*01f0*/  FSETP.GT.AND P0, PT, |R0|, 1.469367938527859385e-39, PT ;  /* 0x001000000000780b */ /* 0x000fda0003f04200 */
[----:B------:R-:W-:Y:S05]  /*0200*/  @P0 BRA P1, `(.L_x_1) ;  /* 0x0000000000200947 */ /* 0x000fea0000800000 */
[----:B------:R-:W-:Y:S01]  /*0210*/  IMAD.MOV.U32 R4, RZ, RZ, R14 ;  /* 0x000000ffff047224 */ /* 0x000fe200078e000e */
[----:B------:R-:W-:Y:S01]  /*0220*/  MOV R0, 0x270 ;  /* 0x0000027000007802 */ /* 0x000fe20000000f00 */
[----:B------:R-:W-:Y:S02]  /*0230*/  IMAD.MOV.U32 R5, RZ, RZ, R15 ;  /* 0x000000ffff057224 */ /* 0x000fe400078e000f */
[----:B------:R-:W-:Y:S02]  /*0240*/  IMAD.MOV.U32 R6, RZ, RZ, R16 ;  /* 0x000000ffff067224 */ /* 0x000fe400078e0010 */
[----:B------:R-:W-:-:S07]  /*0250*/  IMAD.MOV.U32 R7, RZ, RZ, R17 ;  /* 0x000000ffff077224 */ /* 0x000fce00078e0011 */
[----:B-----5:R-:W-:Y:S05]  /*0260*/  CALL.REL.NOINC `($__internal_1_$__cuda_sm20_div_rn_f64_full) ;  /* 0x0000001c00647944 */ /* 0x020fea0003c00000 */
[----:B------:R-:W-:Y:S02]  /*0270*/  IMAD.MOV.U32 R4, RZ, RZ, R20 ;  /* 0x000000ffff047224 */ /* 0x000fe400078e0014 */
[----:B------:R-:W-:-:S07]  /*0280*/  IMAD.MOV.U32 R5, RZ, RZ, R21 ;  /* 0x000000ffff057224 */ /* 0x000fce00078e0015 */
.L_x_1:
[----:B------:R-:W-:Y:S05]  /*0290*/  BSYNC.RECONVERGENT B0 ;  /* 0x0000000000007941 */ /* 0x000fea0003800200 */
.L_x_0:
[----:B------:R-:W-:Y:S01]  /*02a0*/  ISETP.GT.AND P0, PT, R5, 0xfffff, PT ;  /* 0x000fffff0500780c */ /* 0x000fe20003f04270 */
[----:B------:R-:W-:Y:S01]  /*02b0*/  IMAD.MOV.U32 R7, RZ, RZ, R5 ;  /* 0x000000ffff077224 */ /* 0x000fe200078e0005 */
[----:B------:R-:W-:Y:S01]  /*02c0*/  MOV R6, R4 ;  /* 0x0000000400067202 */ /* 0x000fe20000000f00 */
[----:B------:R-:W-:Y:S10]  /*02d0*/  BSSY.RECONVERGENT B0, `(.L_x_2) ;  /* 0x0000050000007945 */ /* 0x000ff40003800200 */
[----:B------:R-:W-:-:S10]  /*02e0*/  @!P0 DMUL R6, R6, 1.80143985094819840000e+16 ;  /* 0x4350000006068828 */ /* 0x000fd40000000000 */
[----:B------:R-:W-:Y:S02]  /*02f0*/  @!P0 IMAD.MOV.U32 R5, RZ, RZ, R7 ;  /* 0x000000ffff058224 */ /* 0x000fe400078e0007 */
[----:B------:R-:W-:Y:S02]  /*0300*/  @!P0 IMAD.MOV.U32 R4, RZ, RZ, R6 ;  /* 0x000000ffff048224 */ /* 0x000fe400078e0006 */
[----:B------:R-:W-:-:S05]  /*0310*/  VIADD R0, R5, 0xffffffff ;  /* 0xffffffff05007836 */ /* 0x000fca0000000000 */
[----:B------:R-:W-:Y:S01]  /*0320*/  ISETP.GT.U32.AND P1, PT, R0, 0x7feffffe, PT ;  /* 0x7feffffe0000780c */ /* 0x000fe20003f24070 */
[----:B------:R-:W-:Y:S02]  /*0330*/  IMAD.MOV.U32 R0, RZ, RZ, -0x3ff ;  /* 0xfffffc01ff007424 */ /* 0x000fe400078e00ff */
[----:B------:R-:W-:-:S10]  /*0340*/  @!P0 IMAD.MOV.U32 R0, RZ, RZ, -0x435 ;  /* 0xfffffbcbff008424 */ /* 0x000fd400078e00ff */
[----:B------:R-:W-:Y:S05]  /*0350*/  @P1 BRA `(.L_x_3) ;  /* 0x0000000400041947 */ /* 0x000fea0003800000 */
[----:B------:R-:W-:Y:S01]  /*0360*/  LOP3.LUT R3, R5, 0xfffff, RZ, 0xc0, !PT ;  /* 0x000fffff05037812 */ /* 0x000fe200078ec0ff */
[----:B------:R-:W-:Y:S01]  /*0370*/  IMAD.MOV.U32 R8, RZ, RZ, RZ ;  /* 0x000000ffff087224 */ /* 0x000fe200078e00ff */
[----:B------:R-:W-:Y:S01]  /*0380*/  MOV R6, R4 ;  /* 0x0000000400067202 */ /* 0x000fe20000000f00 */
[----:B------:R-:W-:Y:S01]  /*0390*/  IMAD.MOV.U32 R22, RZ, RZ, -0x748574fc ;  /* 0x8b7a8b04ff167424 */ /* 0x000fe200078e00ff */
[----:B------:R-:W-:Y:S01]  /*03a0*/  LOP3.LUT R7, R3, 0x3ff00000, RZ, 0xfc, !PT ;  /* 0x3ff0000003077812 */ /* 0x000fe200078efcff */
[----:B------:R-:W-:Y:S01]  /*03b0*/  IMAD.MOV.U32 R23, RZ, RZ, 0x3ed0ee25 ;  /* 0x3ed0ee25ff177424 */ /* 0x000fe200078e00ff */
[----:B------:R-:W-:Y:S01]  /*03c0*/  UMOV UR6, 0x3ae80f1e ;  /* 0x3ae80f1e00067882 */ /* 0x000fe20000000000 */
[----:B------:R-:W-:Y:S01]  /*03d0*/  UMOV UR7, 0x3eb1380b ;  /* 0x3eb1380b00077882 */ /* 0x000fe20000000000 */
[----:B------:R-:W-:Y:S01]  /*03e0*/  ISETP.GE.U32.AND P0, PT, R7, 0x3ff6a09f, PT ;  /* 0x3ff6a09f0700780c */ /* 0x000fe20003f06070 */
[----:B------:R-:W-:Y:S01]  /*03f0*/  UMOV UR8, 0x80000000 ;  /* 0x8000000000087882 */ /* 0x000fe20000000000 */
[----:B------:R-:W-:Y:S01]  /*0400*/  LEA.HI R0, R5, R0, RZ, 0xc ;  /* 0x0000000005007211 */ /* 0x000fe200078f60ff */
[----:B------:R-:W-:Y:S01]  /*0410*/  UMOV UR9, 0x43300000 ;  /* 0x4330000000097882 */ /* 0x000fe20000000000 */
[----:B------:R-:W-:-:S09]  /*0420*/  MOV R25, 0x43300000 ;  /* 0x4330000000197802 */ /* 0x000fd20000000f00 */
[----:B------:R-:W-:Y:S02]  /*0430*/  @P0 VIADD R3, R7, 0xfff00000 ;  /* 0xfff0000007030836 */ /* 0x000fe40000000000 */
[----:B------:R-:W-:Y:S02]  /*0440*/  @P0 VIADD R0, R0, 0x1 ;  /* 0x0000000100000836 */ /* 0x000fe40000000000 */
[----:B------:R-:W-:-:S03]  /*0450*/  @P0 IMAD.MOV.U32 R7, RZ, RZ, R3 ;  /* 0x000000ffff070224 */ /* 0x000fc600078e0003 */
[----:B------:R-:W-:-:S03]  /*0460*/  LOP3.LUT R24, R0, 0x80000000, RZ, 0x3c, !PT ;  /* 0x8000000000187812 */ /* 0x000fc600078e3cff */
[C---:B------:R-:W-:Y:S02]  /*0470*/  DADD R20, R6.reuse, 1 ;  /* 0x3ff0000006147429 */ /* 0x040fe40000000000 */
[----:B------:R-:W-:-:S04]  /*0480*/  DADD R6, R6, -1 ;  /* 0xbff0000006067429 */ /* 0x000fc80000000000 */
[----:B------:R-:W0:Y:S02]  /*0490*/  MUFU.RCP64H R9, R21 ;  /* 0x0000001500097308 */ /* 0x000e240000001800 */
[----:B0-----:R-:W-:-:S08]  /*04a0*/  DFMA R10, -R20, R8, 1 ;  /* 0x3ff00000140a742b */ /* 0x001fd00000000108 */
[----:B------:R-:W-:-:S08]  /*04b0*/  DFMA R10, R10, R10, R10 ;  /* 0x0000000a0a0a722b */ /* 0x000fd0000000000a */
[----:B------:R-:W-:-:S08]  /*04c0*/  DFMA R8, R8, R10, R8 ;  /* 0x0000000a0808722b */ /* 0x000fd00000000008 */
[----:B------:R-:W-:-:S08]  /*04d0*/  DMUL R10, R6, R8 ;  /* 0x00000008060a7228 */ /* 0x000fd00000000000 */
[----:B------:R-:W-:-:S08]  /*04e0*/  DFMA R10, R6, R8, R10 ;  /* 0x00000008060a722b */ /* 0x000fd0000000000a */
[----:B------:R-:W-:Y:S02]  /*04f0*/  DMUL R18, R10, R10 ;  /* 0x0000000a0a127228 */ /* 0x000fe40000000000 */
[----:B------:R-:W-:-:S06]  /*0500*/  DADD R4, R6, -R10 ;  /* 0x0000000006047229 */ /* 0x000fcc000000080a */
[----:B------:R-:W-:Y:S01]  /*0510*/  DFMA R20, R18, UR6, R22 ;  /* 0x0000000612147c2b */ /* 0x000fe20008000016 */
[----:B------:R-:W-:Y:S01]  /*0520*/  UMOV UR6, 0x9f02676f ;  /* 0x9f02676f00067882 */ /* 0x000fe20000000000 */
[----:B------:R-:W-:Y:S01]  /*0530*/  UMOV UR7, 0x3ef3b266 ;  /* 0x3ef3b26600077882 */ /* 0x000fe20000000000 */
[----:B------:R-:W-:Y:S02]  /*0540*/  DADD R22, R4, R4 ;  /* 0x0000000004167229 */ /* 0x000fe40000000004 */
[----:B------:R-:W-:Y:S01]  /*0550*/  DADD R4, R24, -UR8 ;  /* 0x8000000818047e29 */ /* 0x000fe20008000000 */
[----:B------:R-:W-:Y:S01]  /*0560*/  UMOV UR8, 0xfefa39ef ;  /* 0xfefa39ef00087882 */ /* 0x000fe20000000000 */
[----:B------:R-:W-:Y:S01]  /*0570*/  UMOV UR9, 0x3fe62e42 ;  /* 0x3fe62e4200097882 */ /* 0x000fe20000000000 */
[----:B------:R-:W-:Y:S01]  /*0580*/  DFMA R20, R18, R20, UR6 ;  /* 0x0000000612147e2b */ /* 0x000fe20008000014 */
[----:B------:R-:W-:Y:S01]  /*0590*/  UMOV UR6, 0xa9ab0956 ;  /* 0xa9ab095600067882 */ /* 0x000fe20000000000 */
[----:B------:R-:W-:Y:S01]  /*05a0*/  UMOV UR7, 0x3f1745cb ;  /* 0x3f1745cb00077882 */ /* 0x000fe20000000000 */
[----:B------:R-:W-:-:S02]  /*05b0*/  DFMA R22, R6, -R10, R22 ;  /* 0x8000000a0616722b */ /* 0x000fc40000000016 */
[----:B------:R-:W-:-:S03]  /*05c0*/  DFMA R6, R4, UR8, R10 ;  /* 0x0000000804067c2b */ /* 0x000fc6000800000a */
[----:B------:R-:W-:Y:S01]  /*05d0*/  DFMA R20, R18, R20, UR6 ;  /* 0x0000000612147e2b */ /* 0x000fe20008000014 */
[----:B------:R-:W-:Y:S01]  /*05e0*/  UMOV UR6, 0x2d1b5154 ;  /* 0x2d1b515400067882 */ /* 0x000fe20000000000 */
[----:B------:R-:W-:Y:S01]  /*05f0*/  UMOV UR7, 0x3f3c71c7 ;  /* 0x3f3c71c700077882 */ /* 0x000fe20000000000 */
[----:B------:R-:W-:-:S05]  /*0600*/  DMUL R22, R8, R22 ;  /* 0x0000001608167228 */ /* 0x000fca0000000000 */
[----:B------:R-:W-:Y:S01]  /*0610*/  DFMA R20, R18, R20, UR6 ;  /* 0x0000000612147e2b */ /* 0x000fe20008000014 */
[----:B------:R-:W-:Y:S01]  /*0620*/  UMOV UR6, 0x923be72d ;  /* 0x923be72d00067882 */ /* 0x000fe20000000000 */
[----:B------:R-:W-:-:S06]  /*0630*/  UMOV UR7, 0x3f624924 ;  /* 0x3f62492400077882 */ /* 0x000fcc0000000000 */
        /* <DEDUP_REMOVED lines=8> */
[----:B------:R-:W-:Y:S02]  /*06c0*/  UMOV UR7, 0x3fe62e42 ;  /* 0x3fe62e4200077882 */ /* 0x000fe40000000000 */
[----:B------:R-:W-:Y:S01]  /*06d0*/  DFMA R24, R4, -UR6, R6 ;  /* 0x8000000604187c2b */ /* 0x000fe20008000006 */
[----:B------:R-:W-:Y:S01]  /*06e0*/  UMOV UR6, 0x3b39803f ;  /* 0x3b39803f00067882 */ /* 0x000fe20000000000 */
[----:B------:R-:W-:Y:S02]  /*06f0*/  UMOV UR7, 0x3c7abc9e ;  /* 0x3c7abc9e00077882 */ /* 0x000fe40000000000 */
[----:B------:R-:W-:-:S04]  /*0700*/  DMUL R20, R18, R20 ;  /* 0x0000001412147228 */ /* 0x000fc80000000000 */
[----:B------:R-:W-:-:S04]  /*0710*/  DADD R24, -R10, R24 ;  /* 0x000000000a187229 */ /* 0x000fc80000000118 */
[----:B------:R-:W-:-:S08]  /*0720*/  DFMA R20, R10, R20, R22 ;  /* 0x000000140a14722b */ /* 0x000fd00000000016 */
[----:B------:R-:W-:-:S08]  /*0730*/  DADD R20, R20, -R24 ;  /* 0x0000000014147229 */ /* 0x000fd00000000818 */
[----:B------:R-:W-:-:S08]  /*0740*/  DFMA R20, R4, UR6, R20 ;  /* 0x0000000604147c2b */ /* 0x000fd00008000014 */
[----:B------:R-:W-:Y:S01]  /*0750*/  DADD R20, R6, R20 ;  /* 0x0000000006147229 */ /* 0x000fe20000000014 */
[----:B------:R-:W-:Y:S10]  /*0760*/  BRA `(.L_x_4) ;  /* 0x0000000000187947 */ /* 0x000ff40003800000 */
.L_x_3:
[----:B------:R-:W-:Y:S01]  /*0770*/  IMAD.MOV.U32 R4, RZ, RZ, 0x0 ;  /* 0x00000000ff047424 */ /* 0x000fe200078e00ff */
[----:B------:R-:W-:Y:S01]  /*0780*/  LOP3.LUT P0, RZ, R7, 0x7fffffff, RZ, 0xc0, !PT ;  /* 0x7fffffff07ff7812 */ /* 0x000fe2000780c0ff */
[----:B------:R-:W-:-:S06]  /*0790*/  IMAD.MOV.U32 R5, RZ, RZ, 0x7ff00000 ;  /* 0x7ff00000ff057424 */ /* 0x000fcc00078e00ff */
[----:B------:R-:W-:-:S10]  /*07a0*/  DFMA R4, R6, R4, +INF ;  /* 0x7ff000000604742b */ /* 0x000fd40000000004 */
[----:B------:R-:W-:Y:S02]  /*07b0*/  FSEL R20, R4, RZ, P0 ;  /* 0x000000ff04147208 */ /* 0x000fe40000000000 */
[----:B------:R-:W-:-:S07]  /*07c0*/  FSEL R21, R5, -QNAN , P0 ;  /* 0xfff0000005157808 */ /* 0x000fce0000000000 */
.L_x_4:
[----:B------:R-:W-:Y:S05]  /*07d0*/  BSYNC.RECONVERGENT B0 ;  /* 0x0000000000007941 */ /* 0x000fea0003800200 */
.L_x_2:
[----:B-----5:R-:W0:Y:S01]  /*07e0*/  MUFU.RSQ64H R5, R13 ;  /* 0x0000000d00057308 */ /* 0x020e220000001c00 */
[----:B------:R-:W1:Y:S01]  /*07f0*/  LDC.64 R10, c[0x0][0x3b0] ;  /* 0x0000ec00ff0a7b82 */ /* 0x000e620000000a00 */
[----:B------:R-:W-:Y:S01]  /*0800*/  IMAD.MOV.U32 R4, RZ, RZ, RZ ;  /* 0x000000ffff047224 */ /* 0x000fe200078e00ff */
[----:B------:R-:W2:Y:S01]  /*0810*/  LDCU.64 UR6, c[0x0][0x3a8] ;  /* 0x00007500ff0677ac */ /* 0x000ea20008000a00 */
[----:B------:R-:W-:Y:S01]  /*0820*/  VIADD R0, R13, 0xfff00000 ;  /* 0xfff000000d007836 */ /* 0x000fe20000000000 */
[----:B------:R-:W-:Y:S01]  /*0830*/  BSSY.RECONVERGENT B0, `(.L_x_5) ;  /* 0x000000f000007945 */ /* 0x000fe20003800200 */
[----:B------:R-:W-:Y:S02]  /*0840*/  IMAD.MOV.U32 R18, RZ, RZ, 0x0 ;  /* 0x00000000ff127424 */ /* 0x000fe400078e00ff */
[----:B------:R-:W-:Y:S01]  /*0850*/  IMAD.MOV.U32 R19, RZ, RZ, 0x3fd80000 ;  /* 0x3fd80000ff137424 */ /* 0x000fe200078e00ff */
[----:B------:R-:W-:Y:S01]  /*0860*/  ISETP.GE.U32.AND P0, PT, R0, 0x7fe00000, PT ;  /* 0x7fe000000000780c */ /* 0x000fe20003f06070 */
[----:B0-----:R-:W-:-:S02]  /*0870*/  DMUL R8, R4, R4 ;  /* 0x0000000404087228 */ /* 0x001fc40000000000 */
[----:B-1----:R-:W-:-:S06]  /*0880*/  DMUL R6, R10, 0.5 ;  /* 0x3fe000000a067828 */ /* 0x002fcc0000000000 */
[----:B------:R-:W-:Y:S02]  /*0890*/  DFMA R8, R12, -R8, 1 ;  /* 0x3ff000000c08742b */ /* 0x000fe40000000808 */
[----:B--2---:R-:W-:-:S06]  /*08a0*/  DFMA R6, R6, R10, UR6 ;  /* 0x0000000606067e2b */ /* 0x004fcc000800000a */
[----:B------:R-:W-:Y:S02]  /*08b0*/  DFMA R10, R8, R18, 0.5 ;  /* 0x3fe00000080a742b */ /* 0x000fe40000000012 */
[----:B------:R-:W-:Y:S02]  /*08c0*/  DMUL R8, R4, R8 ;  /* 0x0000000804087228 */ /* 0x000fe40000000000 */
[----:B------:R-:W-:-:S06]  /*08d0*/  DFMA R20, R12, R6, R20 ;  /* 0x000000060c14722b */ /* 0x000fcc0000000014 */
[----:B------:R-:W-:Y:S01]  /*08e0*/  DFMA R6, R10, R8, R4 ;  /* 0x000000080a06722b */ /* 0x000fe20000000004 */
[----:B------:R-:W-:Y:S10]  /*08f0*/  @!P0 BRA `(.L_x_6) ;  /* 0x0000000000088947 */ /* 0x000ff40003800000 */
[----:B------:R-:W-:-:S07]  /*0900*/  MOV R0, 0x920 ;  /* 0x0000092000007802 */ /* 0x000fce0000000f00 */
[----:B------:R-:W-:Y:S05]  /*0910*/  CALL.REL.NOINC `($__internal_2_$__cuda_sm20_drsqrt_f64_slowpath_v2) ;  /* 0x0000001c00247944 */ /* 0x000fea0003c00000 */
.L_x_6:
[----:B------:R-:W-:Y:S05]  /*0920*/  BSYNC.RECONVERGENT B0 ;  /* 0x0000000000007941 */ /* 0x000fea0003800200 */
.L_x_5:
[----:B------:R-:W0:Y:S01]  /*0930*/  MUFU.RCP64H R5, R7 ;  /* 0x0000000700057308 */ /* 0x000e220000001800 */
[----:B------:R-:W-:Y:S01]  /*0940*/  IADD3 R4, PT, PT, R7, 0x300402, RZ ;  /* 0x0030040207047810 */ /* 0x000fe20007ffe0ff */
[----:B------:R-:W-:Y:S03]  /*0950*/  BSSY.RECONVERGENT B0, `(.L_x_7) ;  /* 0x000000e000007945 */ /* 0x000fe60003800200 */
[----:B------:R-:W-:Y:S02]  /*0960*/  FSETP.GEU.AND P0, PT, |R4|, 5.8789094863358348022e-39, PT ;  /* 0x004004020400780b */ /* 0x000fe40003f0e200 */
[----:B0-----:R-:W-:-:S08]  /*0970*/  DFMA R8, R4, -R6, 1 ;  /* 0x3ff000000408742b */ /* 0x001fd00000000806 */
[----:B------:R-:W-:-:S08]  /*0980*/  DFMA R8, R8, R8, R8 ;  /* 0x000000080808722b */ /* 0x000fd00000000008 */
[----:B------:R-:W-:-:S08]  /*0990*/  DFMA R8, R4, R8, R4 ;  /* 0x000000080408722b */ /* 0x000fd00000000004 */
[----:B------:R-:W-:-:S08]  /*09a0*/  DFMA R10, R8, -R6, 1 ;  /* 0x3ff00000080a742b */ /* 0x000fd00000000806 */
[----:B------:R-:W-:Y:S01]  /*09b0*/  DFMA R10, R8, R10, R8 ;  /* 0x0000000a080a722b */ /* 0x000fe20000000008 */
[----:B------:R-:W-:Y:S10]  /*09c0*/  @P0 BRA `(.L_x_8) ;  /* 0x0000000000180947 */ /* 0x000ff40003800000 */
[----:B------:R-:W-:Y:S02]  /*09d0*/  LOP3.LUT R18, R7, 0x7fffffff, RZ, 0xc0, !PT ;  /* 0x7fffffff07127812 */ /* 0x000fe400078ec0ff */
[----:B------:R-:W-:-:S03]  /*09e0*/  MOV R0, 0xa10 ;  /* 0x00000a1000007802 */ /* 0x000fc60000000f00 */
[----:B------:R-:W-:-:S07]  /*09f0*/  VIADD R18, R18, 0xfff00000 ;  /* 0xfff0000012127836 */ /* 0x000fce0000000000 */
[----:B------:R-:W-:Y:S05]  /*0a00*/  CALL.REL.NOINC `($__internal_0_$__cuda_sm20_dblrcp_rn_slowpath_v3) ;  /* 0x0000001000d87944 */ /* 0x000fea0003c00000 */
[----:B------:R-:W-:Y:S02]  /*0a10*/  IMAD.MOV.U32 R10, RZ, RZ, R18 ;  /* 0x000000ffff0a7224 */ /* 0x000fe400078e0012 */
[----:B------:R-:W-:-:S07]  /*0a20*/  IMAD.MOV.U32 R11, RZ, RZ, R19 ;  /* 0x000000ffff0b7224 */ /* 0x000fce00078e0013 */
.L_x_8:
[----:B------:R-:W-:Y:S05]  /*0a30*/  BSYNC.RECONVERGENT B0 ;  /* 0x0000000000007941 */ /* 0x000fea0003800200 */
.L_x_7:
[----:B------:R-:W0:Y:S01]  /*0a40*/  LDCU.64 UR6, c[0x0][0x3b0] ;  /* 0x00007600ff0677ac */ /* 0x000e220008000a00 */
[----:B------:R-:W-:Y:S01]  /*0a50*/  IMAD.MOV.U32 R4, RZ, RZ, 0x1 ;  /* 0x00000001ff047424 */ /* 0x000fe200078e00ff */
[----:B------:R-:W-:Y:S01]  /*0a60*/  FSETP.GEU.AND P1, PT, |R21|, 6.5827683646048100446e-37, PT ;  /* 0x036000001500780b */ /* 0x000fe20003f2e200 */
[----:B------:R-:W-:Y:S01]  /*0a70*/  BSSY.RECONVERGENT B0, `(.L_x_9) ;  /* 0x0000016000007945 */ /* 0x000fe20003800200 */
[----:B0-----:R-:W-:-:S06]  /*0a80*/  DMUL R10, R10, UR6 ;  /* 0x000000060a0a7c28 */ /* 0x001fcc0008000000 */
[----:B------:R-:W0:Y:S02]  /*0a90*/  MUFU.RCP64H R5, R11 ;  /* 0x0000000b00057308 */ /* 0x000e240000001800 */
        /* <DEDUP_REMOVED lines=12> */
[----:B------:R-:W-:Y:S01]  /*0b60*/  MOV R6, R10 ;  /* 0x0000000a00067202 */ /* 0x000fe20000000f00 */
[----:B------:R-:W-:Y:S01]  /*0b70*/  IMAD.MOV.U32 R5, RZ, RZ, R21 ;  /* 0x000000ffff057224 */ /* 0x000fe200078e0015 */
[----:B------:R-:W-:Y:S01]  /*0b80*/  MOV R0, 0xbb0 ;  /* 0x00000bb000007802 */ /* 0x000fe20000000f00 */
[----:B------:R-:W-:-:S07]  /*0b90*/  IMAD.MOV.U32 R7, RZ, RZ, R11 ;  /* 0x000000ffff077224 */ /* 0x000fce00078e000b */
[----:B------:R-:W-:Y:S05]  /*0ba0*/  CALL.REL.NOINC `($__internal_1_$__cuda_sm20_div_rn_f64_full) ;  /* 0x0000001400147944 */ /* 0x000fea0003c00000 */
[----:B------:R-:W-:Y:S02]  /*0bb0*/  IMAD.MOV.U32 R4, RZ, RZ, R20 ;  /* 0x000000ffff047224 */ /* 0x000fe400078e0014 */
[----:B------:R-:W-:-:S07]  /*0bc0*/  IMAD.MOV.U32 R5, RZ, RZ, R21 ;  /* 0x000000ffff057224 */ /* 0x000fce00078e0015 */
.L_x_10:
[----:B------:R-:W-:Y:S05]  /*0bd0*/  BSYNC.RECONVERGENT B0 ;  /* 0x0000000000007941 */ /* 0x000fea0003800200 */
.L_x_9:
[----:B------:R-:W-:Y:S01]  /*0be0*/  DMUL R6, R4, -0.5 ;  /* 0xbfe0000004067828 */ /* 0x000fe20000000000 */
[----:B------:R-:W-:Y:S01]  /*0bf0*/  IMAD.MOV.U32 R8, RZ, RZ, 0x652b82fe ;  /* 0x652b82feff087424 */ /* 0x000fe200078e00ff */
[----:B------:R-:W-:Y:S01]  /*0c00*/  UMOV UR6, 0xfefa39ef ;  /* 0xfefa39ef00067882 */ /* 0x000fe20000000000 */
[----:B------:R-:W-:Y:S01]  /*0c10*/  IMAD.MOV.U32 R9, RZ, RZ, 0x3ff71547 ;  /* 0x3ff71547ff097424 */ /* 0x000fe200078e00ff */
[----:B------:R-:W-:Y:S01]  /*0c20*/  UMOV UR7, 0x3fe62e42 ;  /* 0x3fe62e4200077882 */ /* 0x000fe20000000000 */
[----:B------:R-:W-:Y:S01]  /*0c30*/  IMAD.MOV.U32 R22, RZ, RZ, 0x1871100e ;  /* 0x1871100eff167424 */ /* 0x000fe200078e00ff */
[----:B------:R-:W-:Y:S01]  /*0c40*/  BSSY.RECONVERGENT B0, `(.L_x_11) ;  /* 0x0000042000007945 */ /* 0x000fe20003800200 */
[----:B------:R-:W-:Y:S01]  /*0c50*/  IMAD.MOV.U32 R23, RZ, RZ, 0x3fcda671 ;  /* 0x3fcda671ff177424 */ /* 0x000fe200078e00ff */
[----:B------:R-:W-:Y:S02]  /*0c60*/  DMUL R6, R6, R4 ;  /* 0x0000000406067228 */ /* 0x000fe40000000000 */
[----:B------:R-:W-:-:S03]  /*0c70*/  DADD R10, -R10, R4 ;  /* 0x000000000a0a7229 */ /* 0x000fc60000000104 */
[----:B------:R-:W-:-:S03]  /*0c80*/  DFMA R22, |R4|, R22, 1 ;  /* 0x3ff000000416742b */ /* 0x000fc60000000216 */
[----:B------:R-:W-:Y:S02]  /*0c90*/  DFMA R8, R6, R8, 6.75539944105574400000e+15 ;  /* 0x433800000608742b */ /* 0x000fe40000000008 */
[----:B------:R-:W-:Y:S01]  /*0ca0*/  FSETP.GEU.AND P0, PT, |R7|, 4.1917929649353027344, PT ;  /* 0x4086232b0700780b */ /* 0x000fe20003f0e200 */
[----:B------:R-:W0:Y:S04]  /*0cb0*/  MUFU.RCP64H R21, R23 ;  /* 0x0000001700157308 */ /* 0x000e280000001800 */
[----:B------:R-:W-:Y:S01]  /*0cc0*/  VIADD R20, R23, 0x300402 ;  /* 0x0030040217147836 */ /* 0x000fe20000000000 */
[----:B------:R-:W-:-:S04]  /*0cd0*/  DADD R24, R8, -6.75539944105574400000e+15 ;  /* 0xc338000008187429 */ /* 0x000fc80000000000 */
[----:B------:R-:W-:-:S04]  /*0ce0*/  FSETP.GEU.AND P2, PT, |R20|, 5.8789094863358348022e-39, PT ;  /* 0x004004021400780b */ /* 0x000fc80003f4e200 */
[----:B------:R-:W-:Y:S01]  /*0cf0*/  DFMA R18, R24, -UR6, R6 ;  /* 0x8000000618127c2b */ /* 0x000fe20008000006 */
[----:B------:R-:W-:Y:S01]  /*0d00*/  UMOV UR6, 0x3b39803f ;  /* 0x3b39803f00067882 */ /* 0x000fe20000000000 */
[----:B------:R-:W-:Y:S01]  /*0d10*/  UMOV UR7, 0x3c7abc9e ;  /* 0x3c7abc9e00077882 */ /* 0x000fe20000000000 */
[----:B0-----:R-:W-:-:S05]  /*0d20*/  DFMA R26, -R22, R20, 1 ;  /* 0x3ff00000161a742b */ /* 0x001fca0000000114 */
[----:B------:R-:W-:Y:S01]  /*0d30*/  DFMA R24, R24, -UR6, R18 ;  /* 0x8000000618187c2b */ /* 0x000fe20008000012 */
[----:B------:R-:W-:Y:S01]  /*0d40*/  UMOV UR6, 0x69ce2bdf ;  /* 0x69ce2bdf00067882 */ /* 0x000fe20000000000 */
[----:B------:R-:W-:Y:S01]  /*0d50*/  IMAD.MOV.U32 R18, RZ, RZ, -0x35dec16 ;  /* 0xfca213eaff127424 */ /* 0x000fe200078e00ff */
[----:B------:R-:W-:Y:S01]  /*0d60*/  MOV R19, 0x3e928af3 ;  /* 0x3e928af300137802 */ /* 0x000fe20000000f00 */
[----:B------:R-:W-:Y:S01]  /*0d70*/  UMOV UR7, 0x3e5ade15 ;  /* 0x3e5ade1500077882 */ /* 0x000fe20000000000 */
[----:B------:R-:W-:-:S04]  /*0d80*/  DFMA R28, R26, R26, R26 ;  /* 0x0000001a1a1c722b */ /* 0x000fc8000000001a */
[----:B------:R-:W-:Y:S01]  /*0d90*/  DFMA R18, R24, UR6, R18 ;  /* 0x0000000618127c2b */ /* 0x000fe20008000012 */
        /* <DEDUP_REMOVED lines=23> */
[----:B------:R-:W-:Y:S02]  /*0f10*/  DFMA R26, R24, R18, UR6 ;  /* 0x00000006181a7e2b */ /* 0x000fe40008000012 */
[----:B------:R-:W-:-:S06]  /*0f20*/  DFMA R18, R20, R28, R20 ;  /* 0x0000001c1412722b */ /* 0x000fcc0000000014 */
[----:B------:R-:W-:-:S08]  /*0f30*/  DFMA R26, R24, R26, 1 ;  /* 0x3ff00000181a742b */ /* 0x000fd0000000001a */
[----:B------:R-:W-:Y:S02]  /*0f40*/  DFMA R24, R24, R26, 1 ;  /* 0x3ff000001818742b */ /* 0x000fe4000000001a */
[----:B------:R-:W-:-:S08]  /*0f50*/  DFMA R26, -R22, R18, 1 ;  /* 0x3ff00000161a742b */ /* 0x000fd00000000112 */
[----:B------:R-:W-:Y:S01]  /*0f60*/  DFMA R18, R18, R26, R18 ;  /* 0x0000001a1212722b */ /* 0x000fe20000000012 */
[----:B------:R-:W-:Y:S02]  /*0f70*/  IMAD R21, R8, 0x100000, R25 ;  /* 0x0010000008157824 */ /* 0x000fe400078e0219 */
[----:B------:R-:W-:Y:S01]  /*0f80*/  IMAD.MOV.U32 R20, RZ, RZ, R24 ;  /* 0x000000ffff147224 */ /* 0x000fe200078e0018 */
[----:B------:R-:W-:Y:S07]  /*0f90*/  @!P0 BRA `(.L_x_12) ;  /* 0x0000000000308947 */ /* 0x000fee0003800000 */
[----:B------:R-:W-:Y:S01]  /*0fa0*/  FSETP.GEU.AND P1, PT, |R7|, 4.2275390625, PT ;  /* 0x408748000700780b */ /* 0x000fe20003f2e200 */
[C---:B------:R-:W-:Y:S02]  /*0fb0*/  DADD R20, R6.reuse, +INF ;  /* 0x7ff0000006147429 */ /* 0x040fe40000000000 */
[----:B------:R-:W-:-:S08]  /*0fc0*/  DSETP.GEU.AND P0, PT, R6, RZ, PT ;  /* 0x000000ff0600722a */ /* 0x000fd00003f0e000 */
[----:B------:R-:W-:Y:S02]  /*0fd0*/  FSEL R20, R20, RZ, P0 ;  /* 0x000000ff14147208 */ /* 0x000fe40000000000 */
[----:B------:R-:W-:Y:S02]  /*0fe0*/  @!P1 LEA.HI R0, R8, R8, RZ, 0x1 ;  /* 0x0000000808009211 */ /* 0x000fe400078f08ff */
[----:B------:R-:W-:Y:S02]  /*0ff0*/  FSEL R21, R21, RZ, P0 ;  /* 0x000000ff15157208 */ /* 0x000fe40000000000 */
[----:B------:R-:W-:-:S04]  /*1000*/  @!P1 SHF.R.S32.HI R3, RZ, 0x1, R0 ;  /* 0x00000001ff039819 */ /* 0x000fc80000011400 */
[----:B------:R-:W-:Y:S01]  /*1010*/  @!P1 LEA R25, R3, R25, 0x14 ;  /* 0x0000001903199211 */ /* 0x000fe200078ea0ff */
[----:B------:R-:W-:-:S05]  /*1020*/  @!P1 IMAD.IADD R6, R8, 0x1, -R3 ;  /* 0x0000000108069824 */ /* 0x000fca00078e0a03 */
[----:B------:R-:W-:Y:S01]  /*1030*/  @!P1 LEA R7, R6, 0x3ff00000, 0x14 ;  /* 0x3ff0000006079811 */ /* 0x000fe200078ea0ff */
[----:B------:R-:W-:-:S06]  /*1040*/  @!P1 IMAD.MOV.U32 R6, RZ, RZ, RZ ;  /* 0x000000ffff069224 */ /* 0x000fcc00078e00ff */
[----:B------:R-:W-:-:S11]  /*1050*/  @!P1 DMUL R20, R24, R6 ;  /* 0x0000000618149228 */ /* 0x000fd60000000000 */
.L_x_12:
[----:B------:R-:W-:Y:S05]  /*1060*/  BSYNC.RECONVERGENT B0 ;  /* 0x0000000000007941 */ /* 0x000fea0003800200 */
.L_x_11:
[----:B------:R-:W-:Y:S04]  /*1070*/  BSSY.RECONVERGENT B0, `(.L_x_13) ;  /* 0x0000008000007945 */ /* 0x000fe80003800200 */
[----:B------:R-:W-:Y:S05]  /*1080*/  @P2 BRA `(.L_x_14) ;  /* 0x0000000000182947 */ /* 0x000fea0003800000 */
[----:B------:R-:W-:Y:S01]  /*1090*/  LOP3.LUT R18, R23, 0x7fffffff, RZ, 0xc0, !PT ;  /* 0x7fffffff17127812 */ /* 0x000fe200078ec0ff */
[----:B------:R-:W-:Y:S01]  /*10a0*/  IMAD.MOV.U32 R6, RZ, RZ, R22 ;  /* 0x000000ffff067224 */ /* 0x000fe200078e0016 */
[----:B------:R-:W-:Y:S01]  /*10b0*/  MOV R0, 0x10f0 ;  /* 0x000010f000007802 */ /* 0x000fe20000000f00 */
[----:B------:R-:W-:Y:S02]  /*10c0*/  IMAD.MOV.U32 R7, RZ, RZ, R23 ;  /* 0x000000ffff077224 */ /* 0x000fe400078e0017 */
[----:B------:R-:W-:-:S07]  /*10d0*/  VIADD R18, R18, 0xfff00000 ;  /* 0xfff0000012127836 */ /* 0x000fce0000000000 */
[----:B------:R-:W-:Y:S05]  /*10e0*/  CALL.REL.NOINC `($__internal_0_$__cuda_sm20_dblrcp_rn_slowpath_v3) ;  /* 0x0000000c00207944 */ /* 0x000fea0003c00000 */
.L_x_14:
[----:B------:R-:W-:Y:S05]  /*10f0*/  BSYNC.RECONVERGENT B0 ;  /* 0x0000000000007941 */ /* 0x000fea0003800200 */
.L_x_13:
[----:B------:R-:W-:Y:S01]  /*1100*/  DMUL R6, R10, -0.5 ;  /* 0xbfe000000a067828 */ /* 0x000fe20000000000 */
[----:B------:R-:W-:Y:S01]  /*1110*/  IMAD.MOV.U32 R8, RZ, RZ, 0x652b82fe ;  /* 0x652b82feff087424 */ /* 0x000fe200078e00ff */
[----:B------:R-:W-:Y:S01]  /*1120*/  UMOV UR6, 0xfefa39ef ;  /* 0xfefa39ef00067882 */ /* 0x000fe20000000000 */
[----:B------:R-:W-:Y:S01]  /*1130*/  IMAD.MOV.U32 R9, RZ, RZ, 0x3ff71547 ;  /* 0x3ff71547ff097424 */ /* 0x000fe200078e00ff */
[----:B------:R-:W-:Y:S01]  /*1140*/  UMOV UR7, 0x3fe62e42 ;  /* 0x3fe62e4200077882 */ /* 0x000fe20000000000 */
[----:B------:R-:W-:Y:S02]  /*1150*/  HFMA2 R24, -RZ, RZ, 2, 0 ;  /* 0x40000000ff187431 */ /* 0x000fe400000001ff */
[----:B------:R-:W-:Y:S01]  /*1160*/  IMAD.MOV.U32 R25, RZ, RZ, 0x3ffd23dd ;  /* 0x3ffd23ddff197424 */ /* 0x000fe200078e00ff */
[----:B------:R-:W-:Y:S01]  /*1170*/  DSETP.GT.AND P1, PT, R4, RZ, PT ;  /* 0x000000ff0400722a */ /* 0x000fe20003f24000 */
[----:B------:R-:W-:Y:S01]  /*1180*/  BSSY.RECONVERGENT B0, `(.L_x_15) ;  /* 0x0000054000007945 */ /* 0x000fe20003800200 */
[----:B------:R-:W-:-:S08]  /*1190*/  DMUL R6, R10, R6 ;  /* 0x000000060a067228 */ /* 0x000fd00000000000 */
[----:B------:R-:W-:Y:S02]  /*11a0*/  DFMA R8, R6, R8, 6.75539944105574400000e+15 ;  /* 0x433800000608742b */ /* 0x000fe40000000008 */
[----:B------:R-:W-:-:S06]  /*11b0*/  FSETP.GEU.AND P2, PT, |R7|, 4.1917929649353027344, PT ;  /* 0x4086232b0700780b */ /* 0x000fcc0003f4e200 */
[----:B------:R-:W-:-:S08]  /*11c0*/  DADD R22, R8, -6.75539944105574400000e+15 ;  /* 0xc338000008167429 */ /* 0x000fd00000000000 */
[----:B------:R-:W-:Y:S01]  /*11d0*/  DFMA R26, R22, -UR6, R6 ;  /* 0x80000006161a7c2b */ /* 0x000fe20008000006 */
[----:B------:R-:W-:Y:S01]  /*11e0*/  UMOV UR6, 0x3b39803f ;  /* 0x3b39803f00067882 */ /* 0x000fe20000000000 */
[----:B------:R-:W-:-:S06]  /*11f0*/  UMOV UR7, 0x3c7abc9e ;  /* 0x3c7abc9e00077882 */ /* 0x000fcc0000000000 */
[----:B------:R-:W-:Y:S01]  /*1200*/  DFMA R22, R22, -UR6, R26 ;  /* 0x8000000616167c2b */ /* 0x000fe2000800001a */
[----:B------:R-:W-:Y:S01]  /*1210*/  UMOV UR6, 0xe0000000 ;  /* 0xe000000000067882 */ /* 0x000fe20000000000 */
[----:B------:R-:W-:Y:S01]  /*1220*/  IMAD.MOV.U32 R26, RZ, RZ, -0x35dec16 ;  /* 0xfca213eaff1a7424 */ /* 0x000fe200078e00ff */
[----:B------:R-:W-:Y:S01]  /*1230*/  UMOV UR7, 0x3ff548cd ;  /* 0x3ff548cd00077882 */ /* 0x000fe20000000000 */
[----:B------:R-:W-:Y:S01]  /*1240*/  IMAD.MOV.U32 R27, RZ, RZ, 0x3e928af3 ;  /* 0x3e928af3ff1b7424 */ /* 0x000fe200078e00ff */
[----:B------:R-:W-:Y:S01]  /*1250*/  DFMA R24, R18, UR6, -R24 ;  /* 0x0000000612187c2b */ /* 0x000fe20008000818 */
[----:B------:R-:W-:Y:S01]  /*1260*/  UMOV UR6, 0x69ce2bdf ;  /* 0x69ce2bdf00067882 */ /* 0x000fe20000000000 */
[----:B------:R-:W-:-:S03]  /*1270*/  UMOV UR7, 0x3e5ade15 ;  /* 0x3e5ade1500077882 */ /* 0x000fc60000000000 */
[----:B------:R-:W-:Y:S01]  /*1280*/  DFMA R26, R22, UR6, R26 ;  /* 0x00000006161a7c2b */ /* 0x000fe2000800001a */
[----:B------:R-:W-:Y:S01]  /*1290*/  UMOV UR6, 0x62401315 ;  /* 0x6240131500067882 */ /* 0x000fe20000000000 */
[----:B------:R-:W-:Y:S01]  /*12a0*/  UMOV UR7, 0x3ec71dee ;  /* 0x3ec71dee00077882 */ /* 0x000fe20000000000 */
[----:B------:R-:W-:-:S05]  /*12b0*/  DFMA R24, R24, R18, 1.7814779281616210938 ;  /* 0x3ffc80ef1818742b */ /* 0x000fca0000000012 */
[----:B------:R-:W-:Y:S01]  /*12c0*/  DFMA R26, R22, R26, UR6 ;  /* 0x00000006161a7e2b */ /* 0x000fe2000800001a */
[----:B------:R-:W-:Y:S01]  /*12d0*/  UMOV UR6, 0xe0000000 ;  /* 0xe000000000067882 */ /* 0x000fe20000000000 */
[----:B------:R-:W-:Y:S02]  /*12e0*/  UMOV UR7, 0x3fd6d1f0 ;  /* 0x3fd6d1f000077882 */ /* 0x000fe40000000000 */
[----:B------:R-:W-:Y:S01]  /*12f0*/  DFMA R24, R24, R18, -UR6 ;  /* 0x8000000618187e2b */ /* 0x000fe20008000012 */
[----:B------:R-:W-:Y:S01]  /*1300*/  UMOV UR6, 0x7c89eb71 ;  /* 0x7c89eb7100067882 */ /* 0x000fe20000000000 */
[----:B------:R-:W-:Y:S02]  /*1310*/  UMOV UR7, 0x3efa0199 ;  /* 0x3efa019900077882 */ /* 0x000fe40000000000 */
[----:B------:R-:W-:Y:S01]  /*1320*/  DFMA R28, R22, R26, UR6 ;  /* 0x00000006161c7e2b */ /* 0x000fe2000800001a */
[----:B------:R-:W-:Y:S01]  /*1330*/  UMOV UR6, 0x40000000 ;  /* 0x4000000000067882 */ /* 0x000fe20000000000 */
[----:B------:R-:W-:-:S02]  /*1340*/  UMOV UR7, 0x3fd470bf ;  /* 0x3fd470bf00077882 */ /* 0x000fc40000000000 */
[----:B------:R-:W-:Y:S01]  /*1350*/  DFMA R26, R24, R18, UR6 ;  /* 0x00000006181a7e2b */ /* 0x000fe20008000012 */
[----:B------:R-:W-:Y:S01]  /*1360*/  UMOV UR6, 0x14761f65 ;  /* 0x14761f6500067882 */ /* 0x000fe20000000000 */
[----:B------:R-:W-:Y:S02]  /*1370*/  UMOV UR7, 0x3f2a01a0 ;  /* 0x3f2a01a000077882 */ /* 0x000fe40000000000 */
[----:B------:R-:W-:Y:S01]  /*1380*/  DFMA R24, R22, R28, UR6 ;  /* 0x0000000616187e2b */ /* 0x000fe2000800001c */
[----:B------:R-:W-:Y:S01]  /*1390*/  UMOV UR6, 0x1852b7af ;  /* 0x1852b7af00067882 */ /* 0x000fe20000000000 */
[----:B------:R-:W-:Y:S02]  /*13a0*/  UMOV UR7, 0x3f56c16c ;  /* 0x3f56c16c00077882 */ /* 0x000fe40000000000 */
[----:B------:R-:W-:Y:S01]  /*13b0*/  DMUL R26, R26, R18 ;  /* 0x000000121a1a7228 */ /* 0x000fe20000000000 */
[----:B------:R-:W-:Y:S02]  /*13c0*/  IMAD.MOV.U32 R18, RZ, RZ, 0x1871100e ;  /* 0x1871100eff127424 */ /* 0x000fe400078e00ff */
[----:B------:R-:W-:Y:S01]  /*13d0*/  IMAD.MOV.U32 R19, RZ, RZ, 0x3fcda671 ;  /* 0x3fcda671ff137424 */ /* 0x000fe200078e00ff */
[----:B------:R-:W-:Y:S01]  /*13e0*/  DFMA R24, R22, R24, UR6 ;  /* 0x0000000616187e2b */ /* 0x000fe20008000018 */
[----:B------:R-:W-:Y:S01]  /*13f0*/  UMOV UR6, 0x40000000 ;  /* 0x4000000000067882 */ /* 0x000fe20000000000 */
[----:B------:R-:W-:-:S02]  /*1400*/  UMOV UR7, 0x3fd98845 ;  /* 0x3fd9884500077882 */ /* 0x000fc40000000000 */
[----:B------:R-:W-:Y:S01]  /*1410*/  DMUL R20, R20, UR6 ;  /* 0x0000000614147c28 */ /* 0x000fe20008000000 */
[----:B------:R-:W-:Y:S01]  /*1420*/  UMOV UR6, 0x11122322 ;  /* 0x1112232200067882 */ /* 0x000fe20000000000 */
[----:B------:R-:W-:Y:S01]  /*1430*/  DFMA R18, |R10|, R18, 1 ;  /* 0x3ff000000a12742b */ /* 0x000fe20000000212 */
[----:B------:R-:W-:Y:S02]  /*1440*/  UMOV UR7, 0x3f811111 ;  /* 0x3f81111100077882 */ /* 0x000fe40000000000 */
[----:B------:R-:W-:Y:S01]  /*1450*/  DFMA R28, R22, R24, UR6 ;  /* 0x00000006161c7e2b */ /* 0x000fe20008000018 */
[----:B------:R-:W-:Y:S01]  /*1460*/  UMOV UR6, 0x555502a1 ;  /* 0x555502a100067882 */ /* 0x000fe20000000000 */
[----:B------:R-:W-:Y:S01]  /*1470*/  UMOV UR7, 0x3fa55555 ;  /* 0x3fa5555500077882 */ /* 0x000fe20000000000 */
[----:B------:R-:W0:Y:S01]  /*1480*/  MUFU.RCP64H R25, R19 ;  /* 0x0000001300197308 */ /* 0x000e220000001800 */
[----:B------:R-:W-:-:S03]  /*1490*/  DMUL R20, R20, R26 ;  /* 0x0000001a14147228 */ /* 0x000fc60000000000 */
[----:B------:R-:W-:Y:S01]  /*14a0*/  VIADD R24, R19, 0x300402 ;  /* 0x0030040213187836 */ /* 0x000fe20000000000 */
[----:B------:R-:W-:Y:S01]  /*14b0*/  DFMA R28, R22, R28, UR6 ;  /* 0x00000006161c7e2b */ /* 0x000fe2000800001c */
[----:B------:R-:W-:Y:S01]  /*14c0*/  UMOV UR6, 0x55555511 ;  /* 0x5555551100067882 */ /* 0x000fe20000000000 */
[----:B------:R-:W-:Y:S02]  /*14d0*/  UMOV UR7, 0x3fc55555 ;  /* 0x3fc5555500077882 */ /* 0x000fe40000000000 */
[----:B------:R-:W-:-:S04]  /*14e0*/  FSETP.GEU.AND P0, PT, |R24|, 5.8789094863358348022e-39, PT ;  /* 0x004004021800780b */ /* 0x000fc80003f0e200 */
[----:B------:R-:W-:Y:S01]  /*14f0*/  DFMA R28, R22, R28, UR6 ;  /* 0x00000006161c7e2b */ /* 0x000fe2000800001c */
[----:B------:R-:W-:Y:S01]  /*1500*/  UMOV UR6, 0xb ;  /* 0x0000000b00067882 */ /* 0x000fe20000000000 */
[----:B------:R-:W-:Y:S01]  /*1510*/  UMOV UR7, 0x3fe00000 ;  /* 0x3fe0000000077882 */ /* 0x000fe20000000000 */
[----:B0-----:R-:W-:-:S05]  /*1520*/  DFMA R26, -R18, R24, 1 ;  /* 0x3ff00000121a742b */ /* 0x001fca0000000118 */
[----:B------:R-:W-:-:S03]  /*1530*/  DFMA R28, R22, R28, UR6 ;  /* 0x00000006161c7e2b */ /* 0x000fc6000800001c */
[----:B------:R-:W-:-:S05]  /*1540*/  DFMA R26, R26, R26, R26 ;  /* 0x0000001a1a1a722b */ /* 0x000fca000000001a */
[----:B------:R-:W-:-:S03]  /*1550*/  DFMA R28, R22, R28, 1 ;  /* 0x3ff00000161c742b */ /* 0x000fc6000000001c */
[----:B------:R-:W-:Y:S02]  /*1560*/  DFMA R26, R24, R26, R24 ;  /* 0x0000001a181a722b */ /* 0x000fe40000000018 */
[----:B------:R-:W-:-:S03]  /*1570*/  DADD R24, -R20, 1 ;  /* 0x3ff0000014187429 */ /* 0x000fc60000000100 */
[----:B------:R-:W-:-:S03]  /*1580*/  DFMA R22, R22, R28, 1 ;  /* 0x3ff000001616742b */ /* 0x000fc6000000001c */
[----:B------:R-:W-:-:S04]  /*1590*/  DFMA R4, -R18, R26, 1 ;  /* 0x3ff000001204742b */ /* 0x000fc8000000011a */
[----:B------:R-:W-:Y:S02]  /*15a0*/  FSEL R20, R24, R20, P1 ;  /* 0x0000001418147208 */ /* 0x000fe40000800000 */
[----:B------:R-:W-:Y:S02]  /*15b0*/  FSEL R21, R25, R21, P1 ;  /* 0x0000001519157208 */ /* 0x000fe40000800000 */
[----:B------:R-:W-:Y:S01]  /*15c0*/  DFMA R26, R26, R4, R26 ;  /* 0x000000041a1a722b */ /* 0x000fe2000000001a */
[----:B------:R-:W-:Y:S01]  /*15d0*/  LEA R5, R8, R23, 0x14 ;  /* 0x0000001708057211 */ /* 0x000fe200078ea0ff */
[----:B------:R-:W-:Y:S01]  /*15e0*/  IMAD.MOV.U32 R4, RZ, RZ, R22 ;  /* 0x000000ffff047224 */ /* 0x000fe200078e0016 */
[----:B------:R-:W-:Y:S08]  /*15f0*/  @!P2 BRA `(.L_x_16) ;  /* 0x000000000030a947 */ /* 0x000ff00003800000 */
[----:B------:R-:W-:Y:S01]  /*1600*/  FSETP.GEU.AND P2, PT, |R7|, 4.2275390625, PT ;  /* 0x408748000700780b */ /* 0x000fe20003f4e200 */
[C---:B------:R-:W-:Y:S02]  /*1610*/  DADD R4, R6.reuse, +INF ;  /* 0x7ff0000006047429 */ /* 0x040fe40000000000 */
[----:B------:R-:W-:-:S08]  /*1620*/  DSETP.GEU.AND P1, PT, R6, RZ, PT ;  /* 0x000000ff0600722a */ /* 0x000fd00003f2e000 */
[----:B------:R-:W-:Y:S02]  /*1630*/  FSEL R4, R4, RZ, P1 ;  /* 0x000000ff04047208 */ /* 0x000fe40000800000 */
[----:B------:R-:W-:Y:S02]  /*1640*/  @!P2 LEA.HI R0, R8, R8, RZ, 0x1 ;  /* 0x000000080800a211 */ /* 0x000fe400078f08ff */
[----:B------:R-:W-:Y:S02]  /*1650*/  FSEL R5, R5, RZ, P1 ;  /* 0x000000ff05057208 */ /* 0x000fe40000800000 */
[----:B------:R-:W-:-:S05]  /*1660*/  @!P2 SHF.R.S32.HI R3, RZ, 0x1, R0 ;  /* 0x00000001ff03a819 */ /* 0x000fca0000011400 */
[----:B------:R-:W-:Y:S02]  /*1670*/  @!P2 IMAD.IADD R6, R8, 0x1, -R3 ;  /* 0x000000010806a824 */ /* 0x000fe400078e0a03 */
[----:B------:R-:W-:-:S03]  /*1680*/  @!P2 IMAD R23, R3, 0x100000, R23 ;  /* 0x001000000317a824 */ /* 0x000fc600078e0217 */
[----:B------:R-:W-:Y:S01]  /*1690*/  @!P2 LEA R7, R6, 0x3ff00000, 0x14 ;  /* 0x3ff000000607a811 */ /* 0x000fe200078ea0ff */
[----:B------:R-:W-:-:S06]  /*16a0*/  @!P2 IMAD.MOV.U32 R6, RZ, RZ, RZ ;  /* 0x000000ffff06a224 */ /* 0x000fcc00078e00ff */
[----:B------:R-:W-:-:S11]  /*16b0*/  @!P2 DMUL R4, R22, R6 ;  /* 0x000000061604a228 */ /* 0x000fd60000000000 */
.L_x_16:
[----:B------:R-:W-:Y:S05]  /*16c0*/  BSYNC.RECONVERGENT B0 ;  /* 0x0000000000007941 */ /* 0x000fea0003800200 */
.L_x_15:
[----:B------:R-:W-:Y:S04]  /*16d0*/  BSSY.RECONVERGENT B0, `(.L_x_17) ;  /* 0x000000a000007945 */ /* 0x000fe80003800200 */
[----:B------:R-:W-:Y:S05]  /*16e0*/  @P0 BRA `(.L_x_18) ;  /* 0x0000000000200947 */ /* 0x000fea0003800000 */
[----:B------:R-:W-:Y:S01]  /*16f0*/  LOP3.LUT R0, R19, 0x7fffffff, RZ, 0xc0, !PT ;  /* 0x7fffffff13007812 */ /* 0x000fe200078ec0ff */
[----:B------:R-:W-:Y:S02]  /*1700*/  IMAD.MOV.U32 R6, RZ, RZ, R18 ;  /* 0x000000ffff067224 */ /* 0x000fe400078e0012 */
[----:B------:R-:W-:Y:S01]  /*1710*/  IMAD.MOV.U32 R7, RZ, RZ, R19 ;  /* 0x000000ffff077224 */ /* 0x000fe200078e0013 */
[----:B------:R-:W-:Y:S02]  /*1720*/  IADD3 R18, PT, PT, R0, -0x100000, RZ ;  /* 0xfff0000000127810 */ /* 0x000fe40007ffe0ff */
[----:B------:R-:W-:-:S07]  /*1730*/  MOV R0, 0x1750 ;  /* 0x0000175000007802 */ /* 0x000fce0000000f00 */
[----:B------:R-:W-:Y:S05]  /*1740*/  CALL.REL.NOINC `($__internal_0_$__cuda_sm20_dblrcp_rn_slowpath_v3) ;  /* 0x0000000400887944 */ /* 0x000fea0003c00000 */
[----:B------:R-:W-:Y:S02]  /*1750*/  IMAD.MOV.U32 R26, RZ, RZ, R18 ;  /* 0x000000ffff1a7224 */ /* 0x000fe400078e0012 */
[----:B------:R-:W-:-:S07]  /*1760*/  IMAD.MOV.U32 R27, RZ, RZ, R19 ;  /* 0x000000ffff1b7224 */ /* 0x000fce00078e0013 */
.L_x_18:
[----:B------:R-:W-:Y:S05]  /*1770*/  BSYNC.RECONVERGENT B0 ;  /* 0x0000000000007941 */ /* 0x000fea0003800200 */
.L_x_17:
[----:B------:R-:W0:Y:S01]  /*1780*/  LDCU.64 UR6, c[0x0][0x3a8] ;  /* 0x00007500ff0677ac */ /* 0x000e220008000a00 */
[----:B------:R-:W-:Y:S01]  /*1790*/  IMAD.MOV.U32 R6, RZ, RZ, 0x652b82fe ;  /* 0x652b82feff067424 */ /* 0x000fe200078e00ff */
[----:B------:R-:W-:Y:S01]  /*17a0*/  MOV R24, 0x40000000 ;  /* 0x4000000000187802 */ /* 0x000fe20000000f00 */
[----:B------:R-:W-:Y:S01]  /*17b0*/  IMAD.MOV.U32 R7, RZ, RZ, 0x3ff71547 ;  /* 0x3ff71547ff077424 */ /* 0x000fe200078e00ff */
[----:B------:R-:W-:Y:S01]  /*17c0*/  UMOV UR8, 0x11122322 ;  /* 0x1112232200087882 */ /* 0x000fe20000000000 */
[----:B------:R-:W-:Y:S01]  /*17d0*/  IMAD.MOV.U32 R25, RZ, RZ, 0x3ffd23dd ;  /* 0x3ffd23ddff197424 */ /* 0x000fe200078e00ff */
[----:B------:R-:W-:Y:S01]  /*17e0*/  UMOV UR9, 0x3f811111 ;  /* 0x3f81111100097882 */ /* 0x000fe20000000000 */
[----:B------:R-:W-:Y:S01]  /*17f0*/  DSETP.GT.AND P0, PT, R10, RZ, PT ;  /* 0x000000ff0a00722a */ /* 0x000fe20003f04000 */
[----:B------:R-:W-:Y:S01]  /*1800*/  BSSY.RECONVERGENT B0, `(.L_x_19) ;  /* 0x0000048000007945 */ /* 0x000fe20003800200 */
[----:B0-----:R-:W-:Y:S01]  /*1810*/  DMUL R12, R12, -UR6 ;  /* 0x800000060c0c7c28 */ /* 0x001fe20008000000 */
[----:B------:R-:W-:Y:S01]  /*1820*/  UMOV UR6, 0xfefa39ef ;  /* 0xfefa39ef00067882 */ /* 0x000fe20000000000 */
[----:B------:R-:W-:-:S06]  /*1830*/  UMOV UR7, 0x3fe62e42 ;  /* 0x3fe62e4200077882 */ /* 0x000fcc0000000000 */
        /* <DEDUP_REMOVED lines=10> */
[----:B------:R-:W-:-:S06]  /*18e0*/  IMAD.MOV.U32 R9, RZ, RZ, 0x3e928af3 ;  /* 0x3e928af3ff097424 */ /* 0x000fcc00078e00ff */
        /* <DEDUP_REMOVED lines=17> */
[----:B------:R-:W-:Y:S01]  /*1a00*/  DFMA R8, R26, UR6, -R24 ;  /* 0x000000061a087c2b */ /* 0x000fe20008000818 */
[----:B------:R-:W-:Y:S01]  /*1a10*/  UMOV UR6, 0x555502a1 ;  /* 0x555502a100067882 */ /* 0x000fe20000000000 */
[----:B------:R-:W-:Y:S01]  /*1a20*/  UMOV UR7, 0x3fa55555 ;  /* 0x3fa5555500077882 */ /* 0x000fe20000000000 */
[----:B------:R-:W-:-:S03]  /*1a30*/  UMOV UR9, 0x3fc55555 ;  /* 0x3fc5555500097882 */ /* 0x000fc60000000000 */
[----:B------:R-:W-:Y:S01]  /*1a40*/  DFMA R22, R18, R22, UR6 ;  /* 0x0000000612167e2b */ /* 0x000fe20008000016 */
[----:B------:R-:W-:Y:S01]  /*1a50*/  UMOV UR6, 0xe0000000 ;  /* 0xe000000000067882 */ /* 0x000fe20000000000 */
[----:B------:R-:W-:Y:S01]  /*1a60*/  DFMA R8, R8, R26, 1.7814779281616210938 ;  /* 0x3ffc80ef0808742b */ /* 0x000fe2000000001a */
[----:B------:R-:W-:-:S05]  /*1a70*/  UMOV UR7, 0x3fd6d1f0 ;  /* 0x3fd6d1f000077882 */ /* 0x000fca0000000000 */
[----:B------:R-:W-:Y:S01]  /*1a80*/  DFMA R22, R18, R22, UR8 ;  /* 0x0000000812167e2b */ /* 0x000fe20008000016 */
[----:B------:R-:W-:Y:S01]  /*1a90*/  UMOV UR8, 0xb ;  /* 0x0000000b00087882 */ /* 0x000fe20000000000 */
[----:B------:R-:W-:Y:S01]  /*1aa0*/  DFMA R8, R8, R26, -UR6 ;  /* 0x8000000608087e2b */ /* 0x000fe2000800001a */
[----:B------:R-:W-:Y:S01]  /*1ab0*/  UMOV UR6, 0x40000000 ;  /* 0x4000000000067882 */ /* 0x000fe20000000000 */
[----:B------:R-:W-:Y:S01]  /*1ac0*/  UMOV UR7, 0x3fd470bf ;  /* 0x3fd470bf00077882 */ /* 0x000fe20000000000 */
[----:B------:R-:W-:-:S03]  /*1ad0*/  UMOV UR9, 0x3fe00000 ;  /* 0x3fe0000000097882 */ /* 0x000fc60000000000 */
[----:B------:R-:W-:Y:S02]  /*1ae0*/  DFMA R24, R18, R22, UR8 ;  /* 0x0000000812187e2b */ /* 0x000fe40008000016 */
[----:B------:R-:W-:Y:S01]  /*1af0*/  DFMA R8, R8, R26, UR6 ;  /* 0x0000000608087e2b */ /* 0x000fe2000800001a */
[----:B------:R-:W-:Y:S02]  /*1b00*/  UMOV UR7, 0x3fd98845 ;  /* 0x3fd9884500077882 */ /* 0x000fe40000000000 */
[----:B------:R-:W-:Y:S01]  /*1b10*/  DMUL R22, R4, UR6 ;  /* 0x0000000604167c28 */ /* 0x000fe20008000000 */
[----:B------:R-:W0:Y:S02]  /*1b20*/  LDC.64 R4, c[0x0][0x388] ;  /* 0x0000e200ff047b82 */ /* 0x000e240000000a00 */
[----:B------:R-:W-:Y:S02]  /*1b30*/  DFMA R24, R18, R24, 1 ;  /* 0x3ff000001218742b */ /* 0x000fe40000000018 */
[----:B------:R-:W-:-:S04]  /*1b40*/  DMUL R26, R8, R26 ;  /* 0x0000001a081a7228 */ /* 0x000fc80000000000 */
[----:B------:R-:W1:Y:S02]  /*1b50*/  LDC.64 R8, c[0x0][0x380] ;  /* 0x0000e000ff087b82 */ /* 0x000e640000000a00 */
[----:B------:R-:W-:Y:S02]  /*1b60*/  DFMA R18, R18, R24, 1 ;  /* 0x3ff000001212742b */ /* 0x000fe40000000018 */
[----:B------:R-:W-:-:S08]  /*1b70*/  DMUL R22, R22, R26 ;  /* 0x0000001a16167228 */ /* 0x000fd00000000000 */
[----:B------:R-:W-:Y:S01]  /*1b80*/  DADD R10, -R22, 1 ;  /* 0x3ff00000160a7429 */ /* 0x000fe20000000100 */
        /* <DEDUP_REMOVED lines=15> */
.L_x_20:
[----:B------:R-:W-:Y:S05]  /*1c80*/  BSYNC.RECONVERGENT B0 ;  /* 0x0000000000007941 */ /* 0x000fea0003800200 */
.L_x_19:
[----:B------:R-:W-:Y:S01]  /*1c90*/  DADD R6, -R20, 1 ;  /* 0x3ff0000014067429 */ /* 0x000fe20000000100 */
[----:B------:R-:W-:Y:S01]  /*1ca0*/  FSEL R10, R10, R22, P0 ;  /* 0x000000160a0a7208 */ /* 0x000fe20000000000 */
[----:B------:R-:W-:Y:S01]  /*1cb0*/  DMUL R16, R16, R24 ;  /* 0x0000001810107228 */ /* 0x000fe20000000000 */
[----:B------:R-:W-:Y:S01]  /*1cc0*/  FSEL R11, R11, R23, P0 ;  /* 0x000000170b0b7208 */ /* 0x000fe20000000000 */
[----:B-1----:R-:W-:-:S04]  /*1cd0*/  IMAD.WIDE R8, R2, 0x8, R8 ;  /* 0x0000000802087825 */ /* 0x002fc800078e0208 */
[----:B------:R-:W-:Y:S01]  /*1ce0*/  DMUL R12, R14, R6 ;  /* 0x000000060e0c7228 */ /* 0x000fe20000000000 */
[----:B0-----:R-:W-:Y:S01]  /*1cf0*/  IMAD.WIDE R4, R2, 0x8, R4 ;  /* 0x0000000802047825 */ /* 0x001fe200078e0204 */
[C---:B------:R-:W-:Y:S02]  /*1d00*/  DMUL R6, R10.reuse, R16 ;  /* 0x000000100a067228 */ /* 0x040fe40000000000 */
[----:B------:R-:W-:-:S06]  /*1d10*/  DADD R10, -R10, 1 ;  /* 0x3ff000000a0a7429 */ /* 0x000fcc0000000100 */
[----:B------:R-:W-:Y:S02]  /*1d20*/  DFMA R6, R14, R20, -R6 ;  /* 0x000000140e06722b */ /* 0x000fe40000000806 */
[----:B------:R-:W-:-:S05]  /*1d30*/  DFMA R10, R16, R10, -R12 ;  /* 0x0000000a100a722b */ /* 0x000fca000000080c */
[----:B------:R-:W-:Y:S04]  /*1d40*/  STG.E.64 desc[UR4][R8.64], R6 ;  /* 0x0000000608007986 */ /* 0x000fe8000c101b04 */
[----:B------:R-:W-:Y:S01]  /*1d50*/  STG.E.64 desc[UR4][R4.64], R10 ;  /* 0x0000000a04007986 */ /* 0x000fe2000c101b04 */
[----:B------:R-:W-:Y:S05]  /*1d60*/  EXIT ;  /* 0x000000000000794d */ /* 0x000fea0003800000 */
        .weak           $__internal_0_$__cuda_sm20_dblrcp_rn_slowpath_v3
        .type           $__internal_0_$__cuda_sm20_dblrcp_rn_slowpath_v3,@function
        .size           $__internal_0_$__cuda_sm20_dblrcp_rn_slowpath_v3,($__internal_1_$__cuda_sm20_div_rn_f64_full - $__internal_0_$__cuda_sm20_dblrcp_rn_slowpath_v3)
$__internal_0_$__cuda_sm20_dblrcp_rn_slowpath_v3:
[----:B------:R-:W-:Y:S01]  /*1d70*/  DSETP.GTU.AND P0, PT, |R6|, +INF , PT ;  /* 0x7ff000000600742a */ /* 0x000fe20003f0c200 */
[----:B------:R-:W-:-:S13]  /*1d80*/  BSSY.RECONVERGENT B1, `(.L_x_21) ;  /* 0x0000022000017945 */ /* 0x000fda0003800200 */
[----:B------:R-:W-:Y:S05]  /*1d90*/  @P0 BRA `(.L_x_22) ;  /* 0x0000000000780947 */ /* 0x000fea0003800000 */
[----:B------:R-:W-:-:S04]  /*1da0*/  LOP3.LUT R19, R7, 0x7fffffff, RZ, 0xc0, !PT ;  /* 0x7fffffff07137812 */ /* 0x000fc800078ec0ff */
[----:B------:R-:W-:-:S04]  /*1db0*/  IADD3 R3, PT, PT, R19, -0x1, RZ ;  /* 0xffffffff13037810 */ /* 0x000fc80007ffe0ff */
[----:B------:R-:W-:-:S13]  /*1dc0*/  ISETP.GE.U32.AND P0, PT, R3, 0x7fefffff, PT ;  /* 0x7fefffff0300780c */ /* 0x000fda0003f06070 */
[----:B------:R-:W-:Y:S01]  /*1dd0*/  @P0 LOP3.LUT R9, R7, 0x7ff00000, RZ, 0x3c, !PT ;  /* 0x7ff0000007090812 */ /* 0x000fe200078e3cff */
[----:B------:R-:W-:Y:S01]  /*1de0*/  @P0 IMAD.MOV.U32 R8, RZ, RZ, RZ ;  /* 0x000000ffff080224 */ /* 0x000fe200078e00ff */
[----:B------:R-:W-:Y:S06]  /*1df0*/  @P0 BRA `(.L_x_23) ;  /* 0x0000000000680947 */ /* 0x000fec0003800000 */
[----:B------:R-:W-:-:S13]  /*1e00*/  ISETP.GE.U32.AND P0, PT, R19, 0x1000001, PT ;  /* 0x010000011300780c */ /* 0x000fda0003f06070 */
[----:B------:R-:W-:Y:S05]  /*1e10*/  @!P0 BRA `(.L_x_24) ;  /* 0x0000000000348947 */ /* 0x000fea0003800000 */
[----:B------:R-:W-:Y:S02]  /*1e20*/  VIADD R9, R7, 0xc0200000 ;  /* 0xc020000007097836 */ /* 0x000fe40000000000 */
[----:B------:R-:W-:Y:S02]  /*1e30*/  IMAD.MOV.U32 R8, RZ, RZ, R6 ;  /* 0x000000ffff087224 */ /* 0x000fe400078e0006 */
[----:B------:R-:W0:Y:S04]  /*1e40*/  MUFU.RCP64H R19, R9 ;  /* 0x0000000900137308 */ /* 0x000e280000001800 */
[----:B0-----:R-:W-:-:S08]  /*1e50*/  DFMA R22, -R8, R18, 1 ;  /* 0x3ff000000816742b */ /* 0x001fd00000000112 */
[----:B------:R-:W-:-:S08]  /*1e60*/  DFMA R22, R22, R22, R22 ;  /* 0x000000161616722b */ /* 0x000fd00000000016 */
[----:B------:R-:W-:-:S08]  /*1e70*/  DFMA R22, R18, R22, R18 ;  /* 0x000000161216722b */ /* 0x000fd00000000012 */
[----:B------:R-:W-:-:S08]  /*1e80*/  DFMA R18, -R8, R22, 1 ;  /* 0x3ff000000812742b */ /* 0x000fd00000000116 */
[----:B------:R-:W-:-:S08]  /*1e90*/  DFMA R18, R22, R18, R22 ;  /* 0x000000121612722b */ /* 0x000fd00000000016 */
[----:B------:R-:W-:-:S08]  /*1ea0*/  DMUL R18, R18, 2.2250738585072013831e-308 ;  /* 0x0010000012127828 */ /* 0x000fd00000000000 */
[----:B------:R-:W-:-:S08]  /*1eb0*/  DFMA R6, -R6, R18, 1 ;  /* 0x3ff000000606742b */ /* 0x000fd00000000112 */
[----:B------:R-:W-:-:S08]  /*1ec0*/  DFMA R6, R6, R6, R6 ;  /* 0x000000060606722b */ /* 0x000fd00000000006 */
[----:B------:R-:W-:Y:S01]  /*1ed0*/  DFMA R8, R18, R6, R18 ;  /* 0x000000061208722b */ /* 0x000fe20000000012 */
[----:B------:R-:W-:Y:S10]  /*1ee0*/  BRA `(.L_x_23) ;  /* 0x00000000002c7947 */ /* 0x000ff40003800000 */
.L_x_24:
[----:B------:R-:W-:-:S06]  /*1ef0*/  DMUL R6, R6, 8.11296384146066816958e+31 ;  /* 0x4690000006067828 */ /* 0x000fcc0000000000 */
[----:B------:R-:W0:Y:S02]  /*1f00*/  MUFU.RCP64H R19, R7 ;  /* 0x0000000700137308 */ /* 0x000e240000001800 */
[----:B0-----:R-:W-:-:S08]  /*1f10*/  DFMA R8, -R6, R18, 1 ;  /* 0x3ff000000608742b */ /* 0x001fd00000000112 */
[----:B------:R-:W-:-:S08]  /*1f20*/  DFMA R8, R8, R8, R8 ;  /* 0x000000080808722b */ /* 0x000fd00000000008 */
[----:B------:R-:W-:-:S08]  /*1f30*/  DFMA R8, R18, R8, R18 ;  /* 0x000000081208722b */ /* 0x000fd00000000012 */
[----:B------:R-:W-:-:S08]  /*1f40*/  DFMA R18, -R6, R8, 1 ;  /* 0x3ff000000612742b */ /* 0x000fd00000000108 */
[----:B------:R-:W-:-:S08]  /*1f50*/  DFMA R8, R8, R18, R8 ;  /* 0x000000120808722b */ /* 0x000fd00000000008 */
[----:B------:R-:W-:Y:S01]  /*1f60*/  DMUL R8, R8, 8.11296384146066816958e+31 ;  /* 0x4690000008087828 */ /* 0x000fe20000000000 */
[----:B------:R-:W-:Y:S10]  /*1f70*/  BRA `(.L_x_23) ;  /* 0x0000000000087947 */ /* 0x000ff40003800000 */
.L_x_22:
[----:B------:R-:W-:Y:S01]  /*1f80*/  LOP3.LUT R9, R7, 0x80000, RZ, 0xfc, !PT ;  /* 0x0008000007097812 */ /* 0x000fe200078efcff */
[----:B------:R-:W-:-:S07]  /*1f90*/  IMAD.MOV.U32 R8, RZ, RZ, R6 ;  /* 0x000000ffff087224 */ /* 0x000fce00078e0006 */
.L_x_23:
[----:B------:R-:W-:Y:S05]  /*1fa0*/  BSYNC.RECONVERGENT B1 ;  /* 0x0000000000017941 */ /* 0x000fea0003800200 */
.L_x_21:
[----:B------:R-:W-:Y:S01]  /*1fb0*/  MOV R6, R0 ;  /* 0x0000000000067202 */ /* 0x000fe20000000f00 */
[----:B------:R-:W-:Y:S02]  /*1fc0*/  IMAD.MOV.U32 R7, RZ, RZ, 0x0 ;  /* 0x00000000ff077424 */ /* 0x000fe400078e00ff */
[----:B------:R-:W-:Y:S02]  /*1fd0*/  IMAD.MOV.U32 R18, RZ, RZ, R8 ;  /* 0x000000ffff127224 */ /* 0x000fe400078e0008 */
[----:B------:R-:W-:Y:S01]  /*1fe0*/  IMAD.MOV.U32 R19, RZ, RZ, R9 ;  /* 0x000000ffff137224 */ /* 0x000fe200078e0009 */
[----:B------:R-:W-:Y:S06]  /*1ff0*/  RET.REL.NODEC R6 `(_Z25BlackScholesGPU_SingleOptPdS_S_S_S_ddi) ;  /* 0xffffffe006007950 */ /* 0x000fec0003c3ffff */
        .weak           $__internal_1_$__cuda_sm20_div_rn_f64_full
        .type           $__internal_1_$__cuda_sm20_div_rn_f64_full,@function
        .size           $__internal_1_$__cuda_sm20_div_rn_f64_full,($__internal_2_$__cuda_sm20_drsqrt_f64_slowpath_v2 - $__internal_1_$__cuda_sm20_div_rn_f64_full)
$__internal_1_$__cuda_sm20_div_rn_f64_full:
[C---:B------:R-:W-:Y:S01]  /*2000*/  FSETP.GEU.AND P0, PT, |R7|.reuse, 1.469367938527859385e-39, PT ;  /* 0x001000000700780b */ /* 0x040fe20003f0e200 */
[----:B------:R-:W-:Y:S01]  /*2010*/  IMAD.MOV.U32 R22, RZ, RZ, 0x1 ;  /* 0x00000001ff167424 */ /* 0x000fe200078e00ff */
[----:B------:R-:W-:Y:S01]  /*2020*/  LOP3.LUT R8, R7, 0x800fffff, RZ, 0xc0, !PT ;  /* 0x800fffff07087812 */ /* 0x000fe200078ec0ff */
[----:B------:R-:W-:Y:S01]  /*2030*/  IMAD.MOV.U32 R26, RZ, RZ, 0x1ca00000 ;  /* 0x1ca00000ff1a7424 */ /* 0x000fe200078e00ff */
[C---:B------:R-:W-:Y:S01]  /*2040*/  FSETP.GEU.AND P2, PT, |R5|.reuse, 1.469367938527859385e-39, PT ;  /* 0x001000000500780b */ /* 0x040fe20003f4e200 */
[----:B------:R-:W-:Y:S01]  /*2050*/  BSSY.RECONVERGENT B1, `(.L_x_25) ;  /* 0x0000052000017945 */ /* 0x000fe20003800200 */
[----:B------:R-:W-:Y:S01]  /*2060*/  LOP3.LUT R9, R8, 0x3ff00000, RZ, 0xfc, !PT ;  /* 0x3ff0000008097812 */ /* 0x000fe200078efcff */
[----:B------:R-:W-:Y:S01]  /*2070*/  IMAD.MOV.U32 R8, RZ, RZ, R6 ;  /* 0x000000ffff087224 */ /* 0x000fe200078e0006 */
[----:B------:R-:W-:Y:S02]  /*2080*/  LOP3.LUT R3, R5, 0x7ff00000, RZ, 0xc0, !PT ;  /* 0x7ff0000005037812 */ /* 0x000fe400078ec0ff */
[----:B------:R-:W-:-:S03]  /*2090*/  LOP3.LUT R28, R7, 0x7ff00000, RZ, 0xc0, !PT ;  /* 0x7ff00000071c7812 */ /* 0x000fc600078ec0ff */
[----:B------:R-:W-:Y:S01]  /*20a0*/  @!P0 DMUL R8, R6, 8.98846567431157953865e+307 ;  /* 0x7fe0000006088828 */ /* 0x000fe20000000000 */
[----:B------:R-:W-:-:S03]  /*20b0*/  ISETP.GE.U32.AND P1, PT, R3, R28, PT ;  /* 0x0000001c0300720c */ /* 0x000fc60003f26070 */
[----:B------:R-:W-:Y:S02]  /*20c0*/  @!P2 LOP3.LUT R20, R7, 0x7ff00000, RZ, 0xc0, !PT ;  /* 0x7ff000000714a812 */ /* 0x000fe400078ec0ff */
[----:B------:R-:W0:Y:S02]  /*20d0*/  MUFU.RCP64H R23, R9 ;  /* 0x0000000900177308 */ /* 0x000e240000001800 */
[----:B------:R-:W-:Y:S02]  /*20e0*/  @!P2 ISETP.GE.U32.AND P3, PT, R3, R20, PT ;  /* 0x000000140300a20c */ /* 0x000fe40003f66070 */
[----:B------:R-:W-:Y:S02]  /*20f0*/  @!P0 LOP3.LUT R28, R9, 0x7ff00000, RZ, 0xc0, !PT ;  /* 0x7ff00000091c8812 */ /* 0x000fe400078ec0ff */
[----:B------:R-:W-:-:S04]  /*2100*/  @!P2 SEL R21, R26, 0x63400000, !P3 ;  /* 0x634000001a15a807 */ /* 0x000fc80005800000 */
[----:B------:R-:W-:-:S04]  /*2110*/  @!P2 LOP3.LUT R24, R21, 0x80000000, R5, 0xf8, !PT ;  /* 0x800000001518a812 */ /* 0x000fc800078ef805 */
[----:B------:R-:W-:Y:S02]  /*2120*/  @!P2 LOP3.LUT R25, R24, 0x100000, RZ, 0xfc, !PT ;  /* 0x001000001819a812 */ /* 0x000fe400078efcff */
[----:B------:R-:W-:Y:S01]  /*2130*/  @!P2 MOV R24, RZ ;  /* 0x000000ff0018a202 */ /* 0x000fe20000000f00 */
[----:B0-----:R-:W-:-:S08]  /*2140*/  DFMA R18, R22, -R8, 1 ;  /* 0x3ff000001612742b */ /* 0x001fd00000000808 */
[----:B------:R-:W-:-:S08]  /*2150*/  DFMA R18, R18, R18, R18 ;  /* 0x000000121212722b */ /* 0x000fd00000000012 */
[----:B------:R-:W-:Y:S01]  /*2160*/  DFMA R22, R22, R18, R22 ;  /* 0x000000121616722b */ /* 0x000fe20000000016 */
[----:B------:R-:W-:Y:S01]  /*2170*/  SEL R19, R26, 0x63400000, !P1 ;  /* 0x634000001a137807 */ /* 0x000fe20004800000 */
[----:B------:R-:W-:-:S03]  /*2180*/  IMAD.MOV.U32 R18, RZ, RZ, R4 ;  /* 0x000000ffff127224 */ /* 0x000fc600078e0004 */
[----:B------:R-:W-:-:S03]  /*2190*/  LOP3.LUT R19, R19, 0x800fffff, R5, 0xf8, !PT ;  /* 0x800fffff13137812 */ /* 0x000fc600078ef805 */
[----:B------:R-:W-:-:S03]  /*21a0*/  DFMA R20, R22, -R8, 1 ;  /* 0x3ff000001614742b */ /* 0x000fc60000000808 */
[----:B------:R-:W-:-:S05]  /*21b0*/  @!P2 DFMA R18, R18, 2, -R24 ;  /* 0x400000001212a82b */ /* 0x000fca0000000818 */
[----:B------:R-:W-:-:S08]  /*21c0*/  DFMA R20, R22, R20, R22 ;  /* 0x000000141614722b */ /* 0x000fd00000000016 */
[----:B------:R-:W-:-:S08]  /*21d0*/  DMUL R22, R20, R18 ;  /* 0x0000001214167228 */ /* 0x000fd00000000000 */
[----:B------:R-:W-:-:S08]  /*21e0*/  DFMA R24, R22, -R8, R18 ;  /* 0x800000081618722b */ /* 0x000fd00000000012 */
[----:B------:R-:W-:Y:S01]  /*21f0*/  DFMA R24, R20, R24, R22 ;  /* 0x000000181418722b */ /* 0x000fe20000000016 */
[----:B------:R-:W-:Y:S01]  /*2200*/  IMAD.MOV.U32 R23, RZ, RZ, R3 ;  /* 0x000000ffff177224 */ /* 0x000fe200078e0003 */
[----:B------:R-:W-:-:S05]  /*2210*/  @!P2 LOP3.LUT R23, R19, 0x7ff00000, RZ, 0xc0, !PT ;  /* 0x7ff000001317a812 */ /* 0x000fca00078ec0ff */
[----:B------:R-:W-:-:S05]  /*2220*/  VIADD R20, R23, 0xffffffff ;  /* 0xffffffff17147836 */ /* 0x000fca0000000000 */
[----:B------:R-:W-:Y:S01]  /*2230*/  ISETP.GT.U32.AND P0, PT, R20, 0x7feffffe, PT ;  /* 0x7feffffe1400780c */ /* 0x000fe20003f04070 */
[----:B------:R-:W-:-:S05]  /*2240*/  VIADD R20, R28, 0xffffffff ;  /* 0xffffffff1c147836 */ /* 0x000fca0000000000 */
[----:B------:R-:W-:-:S13]  /*2250*/  ISETP.GT.U32.OR P0, PT, R20, 0x7feffffe, P0 ;  /* 0x7feffffe1400780c */ /* 0x000fda0000704470 */
[----:B------:R-:W-:Y:S05]  /*2260*/  @P0 BRA `(.L_x_26) ;  /* 0x00000000006c0947 */ /* 0x000fea0003800000 */
[----:B------:R-:W-:-:S04]  /*2270*/  LOP3.LUT R20, R7, 0x7ff00000, RZ, 0xc0, !PT ;  /* 0x7ff0000007147812 */ /* 0x000fc800078ec0ff */
[CC--:B------:R-:W-:Y:S02]  /*2280*/  VIADDMNMX R4, R3.reuse, -R20.reuse, 0xb9600000, !PT ;  /* 0xb960000003047446 */ /* 0x0c0fe40007800914 */
[----:B------:R-:W-:Y:S02]  /*2290*/  ISETP.GE.U32.AND P0, PT, R3, R20, PT ;  /* 0x000000140300720c */ /* 0x000fe40003f06070 */
[----:B------:R-:W-:Y:S02]  /*22a0*/  VIMNMX R3, PT, PT, R4, 0x46a00000, PT ;  /* 0x46a0000004037848 */ /* 0x000fe40003fe0100 */
[----:B------:R-:W-:Y:S02]  /*22b0*/  SEL R26, R26, 0x63400000, !P0 ;  /* 0x634000001a1a7807 */ /* 0x000fe40004000000 */
[----:B------:R-:W-:-:S03]  /*22c0*/  MOV R4, RZ ;  /* 0x000000ff00047202 */ /* 0x000fc60000000f00 */
[----:B------:R-:W-:-:S04]  /*22d0*/  IMAD.IADD R3, R3, 0x1, -R26 ;  /* 0x0000000103037824 */ /* 0x000fc800078e0a1a */
[----:B------:R-:W-:-:S06]  /*22e0*/  VIADD R5, R3, 0x7fe00000 ;  /* 0x7fe0000003057836 */ /* 0x000fcc0000000000 */
[----:B------:R-:W-:-:S10]  /*22f0*/  DMUL R20, R24, R4 ;  /* 0x0000000418147228 */ /* 0x000fd40000000000 */
[----:B------:R-:W-:-:S13]  /*2300*/  FSETP.GTU.AND P0, PT, |R21|, 1.469367938527859385e-39, PT ;  /* 0x001000001500780b */ /* 0x000fda0003f0c200 */
[----:B------:R-:W-:Y:S05]  /*2310*/  @P0 BRA `(.L_x_27) ;  /* 0x0000000000940947 */ /* 0x000fea0003800000 */
[----:B------:R-:W-:Y:S01]  /*2320*/  DFMA R8, R24, -R8, R18 ;  /* 0x800000081808722b */ /* 0x000fe20000000012 */
[----:B------:R-:W-:-:S09]  /*2330*/  IMAD.MOV.U32 R4, RZ, RZ, RZ ;  /* 0x000000ffff047224 */ /* 0x000fd200078e00ff */
[C---:B------:R-:W-:Y:S02]  /*2340*/  FSETP.NEU.AND P0, PT, R9.reuse, RZ, PT ;  /* 0x000000ff0900720b */ /* 0x040fe40003f0d000 */
[----:B------:R-:W-:-:S04]  /*2350*/  LOP3.LUT R19, R9, 0x80000000, R7, 0x48, !PT ;  /* 0x8000000009137812 */ /* 0x000fc800078e4807 */
[----:B------:R-:W-:-:S07]  /*2360*/  LOP3.LUT R5, R19, R5, RZ, 0xfc, !PT ;  /* 0x0000000513057212 */ /* 0x000fce00078efcff */
[----:B------:R-:W-:Y:S05]  /*2370*/  @!P0 BRA `(.L_x_27) ;  /* 0x00000000007c8947 */ /* 0x000fea0003800000 */
[----:B------:R-:W-:Y:S01]  /*2380*/  IMAD.MOV R7, RZ, RZ, -R3 ;  /* 0x000000ffff077224 */ /* 0x000fe200078e0a03 */
[----:B------:R-:W-:Y:S01]  /*2390*/  DMUL.RP R4, R24, R4 ;  /* 0x0000000418047228 */ /* 0x000fe20000008000 */
[----:B------:R-:W-:Y:S01]  /*23a0*/  IMAD.MOV.U32 R6, RZ, RZ, RZ ;  /* 0x000000ffff067224 */ /* 0x000fe200078e00ff */
[----:B------:R-:W-:-:S05]  /*23b0*/  IADD3 R3, PT, PT, -R3, -0x43300000, RZ ;  /* 0xbcd0000003037810 */ /* 0x000fca0007ffe1ff */
[----:B------:R-:W-:-:S03]  /*23c0*/  DFMA R6, R20, -R6, R24 ;  /* 0x800000061406722b */ /* 0x000fc60000000018 */
[----:B------:R-:W-:-:S07]  /*23d0*/  LOP3.LUT R19, R5, R19, RZ, 0x3c, !PT ;  /* 0x0000001305137212 */ /* 0x000fce00078e3cff */
[----:B------:R-:W-:-:S04]  /*23e0*/  FSETP.NEU.AND P0, PT, |R7|, R3, PT ;  /* 0x000000030700720b */ /* 0x000fc80003f0d200 */
[----:B------:R-:W-:Y:S02]  /*23f0*/  FSEL R20, R4, R20, !P0 ;  /* 0x0000001404147208 */ /* 0x000fe40004000000 */
[----:B------:R-:W-:Y:S01]  /*2400*/  FSEL R21, R19, R21, !P0 ;  /* 0x0000001513157208 */ /* 0x000fe20004000000 */
[----:B------:R-:W-:Y:S06]  /*2410*/  BRA `(.L_x_27) ;  /* 0x0000000000547947 */ /* 0x000fec0003800000 */
.L_x_26:
[----:B------:R-:W-:-:S14]  /*2420*/  DSETP.NAN.AND P0, PT, R4, R4, PT ;  /* 0x000000040400722a */ /* 0x000fdc0003f08000 */
[----:B------:R-:W-:Y:S05]  /*2430*/  @P0 BRA `(.L_x_28) ;  /* 0x0000000000440947 */ /* 0x000fea0003800000 */
[----:B------:R-:W-:-:S14]  /*2440*/  DSETP.NAN.AND P0, PT, R6, R6, PT ;  /* 0x000000060600722a */ /* 0x000fdc0003f08000 */
[----:B------:R-:W-:Y:S05]  /*2450*/  @P0 BRA `(.L_x_29) ;  /* 0x0000000000300947 */ /* 0x000fea0003800000 */
[----:B------:R-:W-:Y:S01]  /*2460*/  ISETP.NE.AND P0, PT, R23, R28, PT ;  /* 0x0000001c1700720c */ /* 0x000fe20003f05270 */
[----:B------:R-:W-:Y:S02]  /*2470*/  IMAD.MOV.U32 R20, RZ, RZ, 0x0 ;  /* 0x00000000ff147424 */ /* 0x000fe400078e00ff */
[----:B------:R-:W-:-:S10]  /*2480*/  IMAD.MOV.U32 R21, RZ, RZ, -0x80000 ;  /* 0xfff80000ff157424 */ /* 0x000fd400078e00ff */
[----:B------:R-:W-:Y:S05]  /*2490*/  @!P0 BRA `(.L_x_27) ;  /* 0x0000000000348947 */ /* 0x000fea0003800000 */
[----:B------:R-:W-:Y:S02]  /*24a0*/  ISETP.NE.AND P0, PT, R23, 0x7ff00000, PT ;  /* 0x7ff000001700780c */ /* 0x000fe40003f05270 */
[----:B------:R-:W-:Y:S02]  /*24b0*/  LOP3.LUT R21, R5, 0x80000000, R7, 0x48, !PT ;  /* 0x8000000005157812 */ /* 0x000fe400078e4807 */
[----:B------:R-:W-:-:S13]  /*24c0*/  ISETP.EQ.OR P0, PT, R28, RZ, !P0 ;  /* 0x000000ff1c00720c */ /* 0x000fda0004702670 */
[----:B------:R-:W-:Y:S02]  /*24d0*/  @P0 LOP3.LUT R3, R21, 0x7ff00000, RZ, 0xfc, !PT ;  /* 0x7ff0000015030812 */ /* 0x000fe400078efcff */
[----:B------:R-:W-:Y:S01]  /*24e0*/  @!P0 MOV R20, RZ ;  /* 0x000000ff00148202 */ /* 0x000fe20000000f00 */
[----:B------:R-:W-:Y:S02]  /*24f0*/  @P0 IMAD.MOV.U32 R20, RZ, RZ, RZ ;  /* 0x000000ffff140224 */ /* 0x000fe400078e00ff */
[----:B------:R-:W-:Y:S01]  /*2500*/  @P0 IMAD.MOV.U32 R21, RZ, RZ, R3 ;  /* 0x000000ffff150224 */ /* 0x000fe200078e0003 */
[----:B------:R-:W-:Y:S06]  /*2510*/  BRA `(.L_x_27) ;  /* 0x0000000000147947 */ /* 0x000fec0003800000 */
.L_x_29:
[----:B------:R-:W-:Y:S01]  /*2520*/  LOP3.LUT R21, R7, 0x80000, RZ, 0xfc, !PT ;  /* 0x0008000007157812 */ /* 0x000fe200078efcff */
[----:B------:R-:W-:Y:S01]  /*2530*/  IMAD.MOV.U32 R20, RZ, RZ, R6 ;  /* 0x000000ffff147224 */ /* 0x000fe200078e0006 */
[----:B------:R-:W-:Y:S06]  /*2540*/  BRA `(.L_x_27) ;  /* 0x0000000000087947 */ /* 0x000fec0003800000 */
.L_x_28:
[----:B------:R-:W-:Y:S01]  /*2550*/  LOP3.LUT R21, R5, 0x80000, RZ, 0xfc, !PT ;  /* 0x0008000005157812 */ /* 0x000fe200078efcff */
[----:B------:R-:W-:-:S07]  /*2560*/  IMAD.MOV.U32 R20, RZ, RZ, R4 ;  /* 0x000000ffff147224 */ /* 0x000fce00078e0004 */
.L_x_27:
[----:B------:R-:W-:Y:S05]  /*2570*/  BSYNC.RECONVERGENT B1 ;  /* 0x0000000000017941 */ /* 0x000fea0003800200 */
.L_x_25:
[----:B------:R-:W-:Y:S02]  /*2580*/  HFMA2 R5, -RZ, RZ, 0, 0 ;  /* 0x00000000ff057431 */ /* 0x000fe400000001ff */
[----:B------:R-:W-:-:S04]  /*2590*/  IMAD.MOV.U32 R4, RZ, RZ, R0 ;  /* 0x000000ffff047224 */ /* 0x000fc800078e0000 */
[----:B------:R-:W-:Y:S05]  /*25a0*/  RET.REL.NODEC R4 `(_Z25BlackScholesGPU_SingleOptPdS_S_S_S_ddi) ;  /* 0xffffffd804947950 */ /* 0x000fea0003c3ffff */
        .weak           $__internal_2_$__cuda_sm20_drsqrt_f64_slowpath_v2
        .type           $__internal_2_$__cuda_sm20_drsqrt_f64_slowpath_v2,@function
        .size           $__internal_2_$__cuda_sm20_drsqrt_f64_slowpath_v2,(.L_x_93 - $__internal_2_$__cuda_sm20_drsqrt_f64_slowpath_v2)
$__internal_2_$__cuda_sm20_drsqrt_f64_slowpath_v2:
[----:B------:R-:W-:Y:S01]  /*25b0*/  IMAD.MOV.U32 R4, RZ, RZ, R12 ;  /* 0x000000ffff047224 */ /* 0x000fe200078e000c */
[----:B------:R-:W-:Y:S01]  /*25c0*/  BSSY.RECONVERGENT B1, `(.L_x_30) ;  /* 0x000001e000017945 */ /* 0x000fe20003800200 */
[----:B------:R-:W-:Y:S01]  /*25d0*/  IMAD.MOV.U32 R5, RZ, RZ, R13 ;  /* 0x000000ffff057224 */ /* 0x000fe200078e000d */
[----:B------:R-:W-:-:S05]  /*25e0*/  LOP3.LUT R6, R13, 0x80000000, RZ, 0xc0, !PT ;  /* 0x800000000d067812 */ /* 0x000fca00078ec0ff */
[----:B------:R-:W-:-:S14]  /*25f0*/  DSETP.NEU.AND P0, PT, R4, RZ, PT ;  /* 0x000000ff0400722a */ /* 0x000fdc0003f0d000 */
[----:B------:R-:W-:Y:S05]  /*2600*/  @!P0 BRA `(.L_x_31) ;  /* 0x00000000005c8947 */ /* 0x000fea0003800000 */
[----:B------:R-:W-:-:S14]  /*2610*/  DSETP.GTU.AND P0, PT, |R4|, +INF , PT ;  /* 0x7ff000000400742a */ /* 0x000fdc0003f0c200 */
[----:B------:R-:W-:Y:S05]  /*2620*/  @P0 BRA `(.L_x_32) ;  /* 0x00000000004c0947 */ /* 0x000fea0003800000 */
[----:B------:R-:W-:-:S13]  /*2630*/  ISETP.NE.AND P0, PT, R6, RZ, PT ;  /* 0x000000ff0600720c */ /* 0x000fda0003f05270 */
[----:B------:R-:W-:Y:S02]  /*2640*/  @P0 IMAD.MOV.U32 R6, RZ, RZ, 0x0 ;  /* 0x00000000ff060424 */ /* 0x000fe400078e00ff */
[----:B------:R-:W-:Y:S01]  /*2650*/  @P0 IMAD.MOV.U32 R7, RZ, RZ, -0x80000 ;  /* 0xfff80000ff070424 */ /* 0x000fe200078e00ff */
[----:B------:R-:W-:Y:S06]  /*2660*/  @P0 BRA `(.L_x_33) ;  /* 0x00000000004c0947 */ /* 0x000fec0003800000 */
[----:B------:R-:W-:-:S14]  /*2670*/  DSETP.NEU.AND P0, PT, |R4|, +INF , PT ;  /* 0x7ff000000400742a */ /* 0x000fdc0003f0d200 */
[----:B------:R-:W-:Y:S01]  /*2680*/  @!P0 CS2R R6, SRZ ;  /* 0x0000000000068805 */ /* 0x000fe2000001ff00 */
[----:B------:R-:W-:Y:S06]  /*2690*/  @!P0 BRA `(.L_x_33) ;  /* 0x0000000000408947 */ /* 0x000fec0003800000 */
[----:B------:R-:W-:Y:S01]  /*26a0*/  DMUL R4, R4, 1.80143985094819840000e+16 ;  /* 0x4350000004047828 */ /* 0x000fe20000000000 */
[----:B------:R-:W-:Y:S01]  /*26b0*/  IMAD.MOV.U32 R6, RZ, RZ, RZ ;  /* 0x000000ffff067224 */ /* 0x000fe200078e00ff */
[----:B------:R-:W-:Y:S01]  /*26c0*/  MOV R10, 0x0 ;  /* 0x00000000000a7802 */ /* 0x000fe20000000f00 */
[----:B------:R-:W-:-:S03]  /*26d0*/  IMAD.MOV.U32 R11, RZ, RZ, 0x3fd80000 ;  /* 0x3fd80000ff0b7424 */ /* 0x000fc600078e00ff */
[----:B------:R-:W0:Y:S02]  /*26e0*/  MUFU.RSQ64H R7, R5 ;  /* 0x0000000500077308 */ /* 0x000e240000001c00 */
[----:B0-----:R-:W-:-:S08]  /*26f0*/  DMUL R8, R6, R6 ;  /* 0x0000000606087228 */ /* 0x001fd00000000000 */
[----:B------:R-:W-:-:S08]  /*2700*/  DFMA R8, R4, -R8, 1 ;  /* 0x3ff000000408742b */ /* 0x000fd00000000808 */
[----:B------:R-:W-:Y:S02]  /*2710*/  DFMA R10, R8, R10, 0.5 ;  /* 0x3fe00000080a742b */ /* 0x000fe4000000000a */
[----:B------:R-:W-:-:S08]  /*2720*/  DMUL R8, R6, R8 ;  /* 0x0000000806087228 */ /* 0x000fd00000000000 */
[----:B------:R-:W-:-:S08]  /*2730*/  DFMA R6, R10, R8, R6 ;  /* 0x000000080a06722b */ /* 0x000fd00000000006 */
[----:B------:R-:W-:Y:S01]  /*2740*/  DMUL R6, R6, 134217728 ;  /* 0x41a0000006067828 */ /* 0x000fe20000000000 */
[----:B------:R-:W-:Y:S10]  /*2750*/  BRA `(.L_x_33) ;  /* 0x0000000000107947 */ /* 0x000ff40003800000 */
.L_x_32:
[----:B------:R-:W-:Y:S01]  /*2760*/  DADD R6, R4, R4 ;  /* 0x0000000004067229 */ /* 0x000fe20000000004 */
[----:B------:R-:W-:Y:S10]  /*2770*/  BRA `(.L_x_33) ;  /* 0x0000000000087947 */ /* 0x000ff40003800000 */
.L_x_31:
[----:B------:R-:W-:Y:S01]  /*2780*/  LOP3.LUT R7, R6, 0x7ff00000, RZ, 0xfc, !PT ;  /* 0x7ff0000006077812 */ /* 0x000fe200078efcff */
[----:B------:R-:W-:-:S07]  /*2790*/  IMAD.MOV.U32 R6, RZ, RZ, RZ ;  /* 0x000000ffff067224 */ /* 0x000fce00078e00ff */
.L_x_33:
[----:B------:R-:W-:Y:S05]  /*27a0*/  BSYNC.RECONVERGENT B1 ;  /* 0x0000000000017941 */ /* 0x000fea0003800200 */
.L_x_30:
[----:B------:R-:W-:Y:S02]  /*27b0*/  IMAD.MOV.U32 R4, RZ, RZ, R0 ;  /* 0x000000ffff047224 */ /* 0x000fe400078e0000 */
[----:B------:R-:W-:-:S04]  /*27c0*/  IMAD.MOV.U32 R5, RZ, RZ, 0x0 ;  /* 0x00000000ff057424 */ /* 0x000fc800078e00ff */
[----:B------:R-:W-:Y:S05]  /*27d0*/  RET.REL.NODEC R4 `(_Z25BlackScholesGPU_SingleOptPdS_S_S_S_ddi) ;  /* 0xffffffd804087950 */ /* 0x000fea0003c3ffff */
.L_x_34:
[----:B------:R-:W-:-:S00]  /*27e0*/  BRA `(.L_x_34) ;  /* 0xfffffffc00fc7947 */ /* 0x000fc0000383ffff */
[----:B------:R-:W-:-:S00]  /*27f0*/  NOP ;  /* 0x0000000000007918 */ /* 0x000fc00000000000 */
        /* <DEDUP_REMOVED lines=8> */
.L_x_93:


//--------------------- .text._Z15BlackScholesGPUP7double2S0_S0_S0_S0_ddi --------------------------
	.section	.text._Z15BlackScholesGPUP7double2S0_S0_S0_S0_ddi,"ax",@progbits
	.align	128
        .global         _Z15BlackScholesGPUP7double2S0_S0_S0_S0_ddi
        .type           _Z15BlackScholesGPUP7double2S0_S0_S0_S0_ddi,@function
        .size           _Z15BlackScholesGPUP7double2S0_S0_S0_S0_ddi,(.L_x_96 - _Z15BlackScholesGPUP7double2S0_S0_S0_S0_ddi)
        .other          _Z15BlackScholesGPUP7double2S0_S0_S0_S0_ddi,@"STO_CUDA_ENTRY STV_DEFAULT"
_Z15BlackScholesGPUP7double2S0_S0_S0_S0_ddi:
.text._Z15BlackScholesGPUP7double2S0_S0_S0_S0_ddi:
[----:B------:R-:W-:Y:S01]  /*0000*/  LDC R1, c[0x0][0x37c] ;  /* 0x0000df00ff017b82 */ /* 0x000fe20000000800 */
[----:B------:R-:W0:Y:S01]  /*0010*/  S2R R0, SR_CTAID.X ;  /* 0x0000000000007919 */ /* 0x000e220000002500 */
[----:B------:R-:W1:Y:S01]  /*0020*/  LDCU UR4, c[0x0][0x3b8] ;  /* 0x00007700ff0477ac */ /* 0x000e620008000800 */
[----:B------:R-:W0:Y:S01]  /*0030*/  S2R R3, SR_TID.X ;  /* 0x0000000000037919 */ /* 0x000e220000002100 */
[----:B------:R-:W0:Y:S01]  /*0040*/  LDCU UR5, c[0x0][0x360] ;  /* 0x00006c00ff0577ac */ /* 0x000e220008000800 */
[----:B-1----:R-:W-:-:S04]  /*0050*/  ULEA.HI UR4, UR4, UR4, URZ, 0x1 ;  /* 0x0000000404047291 */ /* 0x002fc8000f8f08ff */
[----:B------:R-:W-:Y:S01]  /*0060*/  USHF.R.S32.HI UR4, URZ, 0x1, UR4 ;  /* 0x00000001ff047899 */ /* 0x000fe20008011404 */
[----:B0-----:R-:W-:-:S05]  /*0070*/  IMAD R0, R0, UR5, R3 ;  /* 0x0000000500007c24 */ /* 0x001fca000f8e0203 */
[----:B------:R-:W-:-:S13]  /*0080*/  ISETP.GE.AND P0, PT, R0, UR4, PT ;  /* 0x0000000400007c0c */ /* 0x000fda000bf06270 */
[----:B------:R-:W-:Y:S05]  /*0090*/  @P0 EXIT ;  /* 0x000000000000094d */ /* 0x000fea0003800000 */
[----:B------:R-:W0:Y:S01]  /*00a0*/  LDC.64 R32, c[0x0][0x398] ;  /* 0x0000e600ff207b82 */ /* 0x000e220000000a00 */
[----:B------:R-:W1:Y:S07]  /*00b0*/  LDCU.64 UR4, c[0x0][0x358] ;  /* 0x00006b00ff0477ac */ /* 0x000e6e0008000a00 */
[----:B------:R-:W2:Y:S08]  /*00c0*/  LDC.64 R16, c[0x0][0x390] ;  /* 0x0000e400ff107b82 */ /* 0x000eb00000000a00 */
[----:B------:R-:W3:Y:S01]  /*00d0*/  LDC.64 R18, c[0x0][0x3a0] ;  /* 0x0000e800ff127b82 */ /* 0x000ee20000000a00 */
[----:B0-----:R-:W-:-:S05]  /*00e0*/  IMAD.WIDE R32, R0, 0x10, R32 ;  /* 0x0000001000207825 */ /* 0x001fca00078e0220 */
[----:B-1----:R-:W4:Y:S01]  /*00f0*/  LDG.E.64.CONSTANT R8, desc[UR4][R32.64] ;  /* 0x0000000420087981 */ /* 0x002f22000c1e9b00 */
[----:B--2---:R-:W-:-:S05]  /*0100*/  IMAD.WIDE R16, R0, 0x10, R16 ;  /* 0x0000001000107825 */ /* 0x004fca00078e0210 */
[----:B------:R-:W2:Y:S01]  /*0110*/  LDG.E.64.CONSTANT R12, desc[UR4][R16.64] ;  /* 0x00000004100c7981 */ /* 0x000ea2000c1e9b00 */
[----:B---3--:R-:W-:-:S05]  /*0120*/  IMAD.WIDE R18, R0, 0x10, R18 ;  /* 0x0000001000127825 */ /* 0x008fca00078e0212 */
[----:B------:R0:W5:Y:S01]  /*0130*/  LDG.E.64.CONSTANT R30, desc[UR4][R18.64] ;  /* 0x00000004121e7981 */ /* 0x000162000c1e9b00 */
[----:B------:R-:W-:Y:S01]  /*0140*/  IMAD.MOV.U32 R2, RZ, RZ, 0x1 ;  /* 0x00000001ff027424 */ /* 0x000fe200078e00ff */
[----:B------:R-:W-:Y:S01]  /*0150*/  BSSY.RECONVERGENT B0, `(.L_x_35) ;  /* 0x0000016000007945 */ /* 0x000fe20003800200 */
[----:B----4-:R-:W1:Y:S01]  /*0160*/  MUFU.RCP64H R3, R9 ;  /* 0x0000000900037308 */ /* 0x010e620000001800 */
[----:B--2---:R-:W-:-:S03]  /*0170*/  FSETP.GEU.AND P1, PT, |R13|, 6.5827683646048100446e-37, PT ;  /* 0x036000000d00780b */ /* 0x004fc60003f2e200 */
[----:B-1----:R-:W-:-:S08]  /*0180*/  DFMA R4, -R8, R2, 1 ;  /* 0x3ff000000804742b */ /* 0x002fd00000000102 */
        /* <DEDUP_REMOVED lines=9> */
[----:B0-----:R-:W-:Y:S05]  /*0220*/  @P0 BRA P1, `(.L_x_36) ;  /* 0x0000000000200947 */ /* 0x001fea0000800000 */
[----:B------:R-:W-:Y:S01]  /*0230*/  IMAD.MOV.U32 R24, RZ, RZ, R12 ;  /* 0x000000ffff187224 */ /* 0x000fe200078e000c */
[----:B------:R-:W-:Y:S01]  /*0240*/  MOV R2, 0x290 ;  /* 0x0000029000027802 */ /* 0x000fe20000000f00 */
[----:B------:R-:W-:Y:S02]  /*0250*/  IMAD.MOV.U32 R25, RZ, RZ, R13 ;  /* 0x000000ffff197224 */ /* 0x000fe400078e000d */
[----:B------:R-:W-:Y:S02]  /*0260*/  IMAD.MOV.U32 R22, RZ, RZ, R8 ;  /* 0x000000ffff167224 */ /* 0x000fe400078e0008 */
[----:B------:R-:W-:-:S07]  /*0270*/  IMAD.MOV.U32 R23, RZ, RZ, R9 ;  /* 0x000000ffff177224 */ /* 0x000fce00078e0009 */
[----:B-----5:R-:W-:Y:S05]  /*0280*/  CALL.REL.NOINC `($__internal_4_$__cuda_sm20_div_rn_f64_full) ;  /* 0x0000003800287944 */ /* 0x020fea0003c00000 */
[----:B------:R-:W-:Y:S02]  /*0290*/  IMAD.MOV.U32 R2, RZ, RZ, R22 ;  /* 0x000000ffff027224 */ /* 0x000fe400078e0016 */
[----:B------:R-:W-:-:S07]  /*02a0*/  IMAD.MOV.U32 R3, RZ, RZ, R23 ;  /* 0x000000ffff037224 */ /* 0x000fce00078e0017 */
.L_x_36:
[----:B------:R-:W-:Y:S05]  /*02b0*/  BSYNC.RECONVERGENT B0 ;  /* 0x0000000000007941 */ /* 0x000fea0003800200 */
.L_x_35:
[----:B------:R-:W-:Y:S01]  /*02c0*/  ISETP.GT.AND P0, PT, R3, 0xfffff, PT ;  /* 0x000fffff0300780c */ /* 0x000fe20003f04270 */
[--C-:B------:R-:W-:Y:S01]  /*02d0*/  IMAD.MOV.U32 R7, RZ, RZ, R3.reuse ;  /* 0x000000ffff077224 */ /* 0x100fe200078e0003 */
[----:B------:R-:W-:Y:S01]  /*02e0*/  MOV R6, R2 ;  /* 0x0000000200067202 */ /* 0x000fe20000000f00 */
[----:B------:R-:W-:Y:S01]  /*02f0*/  IMAD.MOV.U32 R4, RZ, RZ, R3 ;  /* 0x000000ffff047224 */ /* 0x000fe200078e0003 */
[----:B------:R-:W-:Y:S09]  /*0300*/  BSSY.RECONVERGENT B0, `(.L_x_37) ;  /* 0x0000050000007945 */ /* 0x000ff20003800200 */
[----:B------:R-:W-:-:S10]  /*0310*/  @!P0 DMUL R6, R6, 1.80143985094819840000e+16 ;  /* 0x4350000006068828 */ /* 0x000fd40000000000 */
[----:B------:R-:W-:Y:S01]  /*0320*/  @!P0 IMAD.MOV.U32 R4, RZ, RZ, R7 ;  /* 0x000000ffff048224 */ /* 0x000fe200078e0007 */
[----:B------:R-:W-:-:S03]  /*0330*/  @!P0 MOV R2, R6 ;  /* 0x0000000600028202 */ /* 0x000fc60000000f00 */
[----:B------:R-:W-:-:S05]  /*0340*/  VIADD R3, R4, 0xffffffff ;  /* 0xffffffff04037836 */ /* 0x000fca0000000000 */
[----:B------:R-:W-:Y:S01]  /*0350*/  ISETP.GT.U32.AND P1, PT, R3, 0x7feffffe, PT ;  /* 0x7feffffe0300780c */ /* 0x000fe20003f24070 */
[----:B------:R-:W-:Y:S02]  /*0360*/  IMAD.MOV.U32 R3, RZ, RZ, -0x3ff ;  /* 0xfffffc01ff037424 */ /* 0x000fe400078e00ff */
[----:B------:R-:W-:-:S10]  /*0370*/  @!P0 IMAD.MOV.U32 R3, RZ, RZ, -0x435 ;  /* 0xfffffbcbff038424 */ /* 0x000fd400078e00ff */
[----:B------:R-:W-:Y:S05]  /*0380*/  @P1 BRA `(.L_x_38) ;  /* 0x0000000400041947 */ /* 0x000fea0003800000 */
[C---:B------:R-:W-:Y:S01]  /*0390*/  LOP3.LUT R5, R4.reuse, 0xfffff, RZ, 0xc0, !PT ;  /* 0x000fffff04057812 */ /* 0x040fe200078ec0ff */
[----:B------:R-:W-:Y:S01]  /*03a0*/  IMAD.MOV.U32 R6, RZ, RZ, R2 ;  /* 0x000000ffff067224 */ /* 0x000fe200078e0002 */
[----:B------:R-:W-:Y:S01]  /*03b0*/  UMOV UR6, 0x3ae80f1e ;  /* 0x3ae80f1e00067882 */ /* 0x000fe20000000000 */
[----:B------:R-:W-:Y:S01]  /*03c0*/  IMAD.MOV.U32 R10, RZ, RZ, RZ ;  /* 0x000000ffff0a7224 */ /* 0x000fe200078e00ff */
[----:B------:R-:W-:Y:S01]  /*03d0*/  LOP3.LUT R7, R5, 0x3ff00000, RZ, 0xfc, !PT ;  /* 0x3ff0000005077812 */ /* 0x000fe200078efcff */
[----:B------:R-:W-:Y:S01]  /*03e0*/  IMAD.MOV.U32 R24, RZ, RZ, -0x748574fc ;  /* 0x8b7a8b04ff187424 */ /* 0x000fe200078e00ff */
[----:B------:R-:W-:Y:S01]  /*03f0*/  UMOV UR7, 0x3eb1380b ;  /* 0x3eb1380b00077882 */ /* 0x000fe20000000000 */
[----:B------:R-:W-:Y:S01]  /*0400*/  IMAD.MOV.U32 R25, RZ, RZ, 0x3ed0ee25 ;  /* 0x3ed0ee25ff197424 */ /* 0x000fe200078e00ff */
[----:B------:R-:W-:Y:S01]  /*0410*/  ISETP.GE.U32.AND P0, PT, R7, 0x3ff6a09f, PT ;  /* 0x3ff6a09f0700780c */ /* 0x000fe20003f06070 */
[----:B------:R-:W-:Y:S01]  /*0420*/  UMOV UR8, 0x80000000 ;  /* 0x8000000000087882 */ /* 0x000fe20000000000 */
[----:B------:R-:W-:Y:S01]  /*0430*/  LEA.HI R4, R4, R3, RZ, 0xc ;  /* 0x0000000304047211 */ /* 0x000fe200078f60ff */
[----:B------:R-:W-:-:S10]  /*0440*/  UMOV UR9, 0x43300000 ;  /* 0x4330000000097882 */ /* 0x000fd40000000000 */
[----:B------:R-:W-:Y:S01]  /*0450*/  @P0 VIADD R5, R7, 0xfff00000 ;  /* 0xfff0000007050836 */ /* 0x000fe20000000000 */
[----:B------:R-:W-:-:S03]  /*0460*/  @P0 IADD3 R4, PT, PT, R4, 0x1, RZ ;  /* 0x0000000104040810 */ /* 0x000fc60007ffe0ff */
[----:B------:R-:W-:-:S06]  /*0470*/  @P0 IMAD.MOV.U32 R7, RZ, RZ, R5 ;  /* 0x000000ffff070224 */ /* 0x000fcc00078e0005 */
        /* <DEDUP_REMOVED lines=13> */
[----:B------:R-:W-:Y:S01]  /*0550*/  LOP3.LUT R24, R4, 0x80000000, RZ, 0x3c, !PT ;  /* 0x8000000004187812 */ /* 0x000fe200078e3cff */
[----:B------:R-:W-:Y:S01]  /*0560*/  IMAD.MOV.U32 R25, RZ, RZ, 0x43300000 ;  /* 0x43300000ff197424 */ /* 0x000fe200078e00ff */
[----:B------:R-:W-:-:S03]  /*0570*/  DADD R4, R2, R2 ;  /* 0x0000000002047229 */ /* 0x000fc60000000002 */
[----:B------:R-:W-:Y:S01]  /*0580*/  DFMA R22, R20, R22, UR6 ;  /* 0x0000000614167e2b */ /* 0x000fe20008000016 */
[----:B------:R-:W-:Y:S01]  /*0590*/  UMOV UR6, 0xa9ab0956 ;  /* 0xa9ab095600067882 */ /* 0x000fe20000000000 */
[----:B------:R-:W-:Y:S01]  /*05a0*/  UMOV UR7, 0x3f1745cb ;  /* 0x3f1745cb00077882 */ /* 0x000fe20000000000 */
[----:B------:R-:W-:Y:S01]  /*05b0*/  DADD R2, R24, -UR8 ;  /* 0x8000000818027e29 */ /* 0x000fe20008000000 */
[----:B------:R-:W-:Y:S01]  /*05c0*/  UMOV UR8, 0xfefa39ef ;  /* 0xfefa39ef00087882 */ /* 0x000fe20000000000 */
[----:B------:R-:W-:Y:S01]  /*05d0*/  UMOV UR9, 0x3fe62e42 ;  /* 0x3fe62e4200097882 */ /* 0x000fe20000000000 */
[----:B------:R-:W-:Y:S02]  /*05e0*/  DFMA R6, R6, -R14, R4 ;  /* 0x8000000e0606722b */ /* 0x000fe40000000004 */
[----:B------:R-:W-:Y:S01]  /*05f0*/  DFMA R22, R20, R22, UR6 ;  /* 0x0000000614167e2b */ /* 0x000fe20008000016 */
[----:B------:R-:W-:Y:S01]  /*0600*/  UMOV UR6, 0x2d1b5154 ;  /* 0x2d1b515400067882 */ /* 0x000fe20000000000 */
[----:B------:R-:W-:Y:S01]  /*0610*/  UMOV UR7, 0x3f3c71c7 ;  /* 0x3f3c71c700077882 */ /* 0x000fe20000000000 */
[----:B------:R-:W-:-:S03]  /*0620*/  DFMA R4, R2, UR8, R14 ;  /* 0x0000000802047c2b */ /* 0x000fc6000800000e */
[----:B------:R-:W-:Y:S02]  /*0630*/  DMUL R6, R10, R6 ;  /* 0x000000060a067228 */ /* 0x000fe40000000000 */
        /* <DEDUP_REMOVED lines=22> */
.L_x_38:
[----:B------:R-:W-:Y:S01]  /*07a0*/  IMAD.MOV.U32 R2, RZ, RZ, 0x0 ;  /* 0x00000000ff027424 */ /* 0x000fe200078e00ff */
[----:B------:R-:W-:Y:S01]  /*07b0*/  LOP3.LUT P0, RZ, R7, 0x7fffffff, RZ, 0xc0, !PT ;  /* 0x7fffffff07ff7812 */ /* 0x000fe2000780c0ff */
[----:B------:R-:W-:-:S06]  /*07c0*/  IMAD.MOV.U32 R3, RZ, RZ, 0x7ff00000 ;  /* 0x7ff00000ff037424 */ /* 0x000fcc00078e00ff */
[----:B------:R-:W-:-:S10]  /*07d0*/  DFMA R2, R6, R2, +INF ;  /* 0x7ff000000602742b */ /* 0x000fd40000000002 */
[----:B------:R-:W-:Y:S02]  /*07e0*/  FSEL R24, R2, RZ, P0 ;  /* 0x000000ff02187208 */ /* 0x000fe40000000000 */
[----:B------:R-:W-:-:S07]  /*07f0*/  FSEL R25, R3, -QNAN , P0 ;  /* 0xfff0000003197808 */ /* 0x000fce0000000000 */
.L_x_39:
[----:B------:R-:W-:Y:S05]  /*0800*/  BSYNC.RECONVERGENT B0 ;  /* 0x0000000000007941 */ /* 0x000fea0003800200 */
.L_x_37:
[----:B-----5:R-:W0:Y:S01]  /*0810*/  MUFU.RSQ64H R3, R31 ;  /* 0x0000001f00037308 */ /* 0x020e220000001c00 */
[----:B------:R-:W1:Y:S01]  /*0820*/  LDC.64 R6, c[0x0][0x3b0] ;  /* 0x0000ec00ff067b82 */ /* 0x000e620000000a00 */
[----:B------:R-:W-:Y:S01]  /*0830*/  IMAD.MOV.U32 R2, RZ, RZ, RZ ;  /* 0x000000ffff027224 */ /* 0x000fe200078e00ff */
[----:B------:R-:W2:Y:S01]  /*0840*/  LDCU.64 UR6, c[0x0][0x3a8] ;  /* 0x00007500ff0677ac */ /* 0x000ea20008000a00 */
[----:B------:R-:W-:Y:S01]  /*0850*/  IMAD.MOV.U32 R14, RZ, RZ, 0x0 ;  /* 0x00000000ff0e7424 */ /* 0x000fe200078e00ff */
[----:B------:R-:W-:Y:S01]  /*0860*/  BSSY.RECONVERGENT B0, `(.L_x_40) ;  /* 0x0000012000007945 */ /* 0x000fe20003800200 */
[----:B------:R-:W-:Y:S02]  /*0870*/  IMAD.MOV.U32 R15, RZ, RZ, 0x3fd80000 ;  /* 0x3fd80000ff0f7424 */ /* 0x000fe400078e00ff */
[----:B0-----:R-:W-:Y:S02]  /*0880*/  DMUL R4, R2, R2 ;  /* 0x0000000202047228 */ /* 0x001fe40000000000 */
[----:B-1----:R-:W-:-:S06]  /*0890*/  DMUL R10, R6, 0.5 ;  /* 0x3fe00000060a7828 */ /* 0x002fcc0000000000 */
[----:B------:R-:W-:Y:S02]  /*08a0*/  DFMA R4, R30, -R4, 1 ;  /* 0x3ff000001e04742b */ /* 0x000fe40000000804 */
[----:B--2---:R-:W-:-:S06]  /*08b0*/  DFMA R10, R10, R6, UR6 ;  /* 0x000000060a0a7e2b */ /* 0x004fcc0008000006 */
[----:B------:R-:W-:Y:S01]  /*08c0*/  DFMA R6, R4, R14, 0.5 ;  /* 0x3fe000000406742b */ /* 0x000fe2000000000e */
[----:B------:R-:W-:Y:S01]  /*08d0*/  IADD3 R14, PT, PT, R31, -0x100000, RZ ;  /* 0xfff000001f0e7810 */ /* 0x000fe20007ffe0ff */
[----:B------:R-:W-:-:S03]  /*08e0*/  DMUL R4, R2, R4 ;  /* 0x0000000402047228 */ /* 0x000fc60000000000 */
[----:B------:R-:W-:Y:S01]  /*08f0*/  ISETP.GE.U32.AND P0, PT, R14, 0x7fe00000, PT ;  /* 0x7fe000000e00780c */ /* 0x000fe20003f06070 */
[----:B------:R-:W-:-:S04]  /*0900*/  DFMA R24, R30, R10, R24 ;  /* 0x0000000a1e18722b */ /* 0x000fc80000000018 */
[----:B------:R-:W-:-:S08]  /*0910*/  DFMA R6, R6, R4, R2 ;  /* 0x000000040606722b */ /* 0x000fd00000000002 */
[----:B------:R-:W-:Y:S05]  /*0920*/  @!P0 BRA `(.L_x_41) ;  /* 0x0000000000148947 */ /* 0x000fea0003800000 */
[----:B------:R-:W-:Y:S01]  /*0930*/  IMAD.MOV.U32 R22, RZ, RZ, R30 ;  /* 0x000000ffff167224 */ /* 0x000fe200078e001e */
[----:B------:R-:W-:Y:S01]  /*0940*/  MOV R20, 0x970 ;  /* 0x0000097000147802 */ /* 0x000fe20000000f00 */
[----:B------:R-:W-:-:S07]  /*0950*/  IMAD.MOV.U32 R23, RZ, RZ, R31 ;  /* 0x000000ffff177224 */ /* 0x000fce00078e001f */
[----:B------:R-:W-:Y:S05]  /*0960*/  CALL.REL.NOINC `($__internal_5_$__cuda_sm20_drsqrt_f64_slowpath_v2) ;  /* 0x0000003400e07944 */ /* 0x000fea0003c00000 */
[----:B------:R-:W-:-:S07]  /*0970*/  IMAD.MOV.U32 R6, RZ, RZ, R2 ;  /* 0x000000ffff067224 */ /* 0x000fce00078e0002 */
.L_x_41:
[----:B------:R-:W-:Y:S05]  /*0980*/  BSYNC.RECONVERGENT B0 ;  /* 0x0000000000007941 */ /* 0x000fea0003800200 */
.L_x_40:
[----:B------:R-:W0:Y:S01]  /*0990*/  MUFU.RCP64H R3, R7 ;  /* 0x0000000700037308 */ /* 0x000e220000001800 */
[----:B------:R-:W-:Y:S01]  /*09a0*/  VIADD R2, R7, 0x300402 ;  /* 0x0030040207027836 */ /* 0x000fe20000000000 */
[----:B------:R-:W-:Y:S04]  /*09b0*/  BSSY.RECONVERGENT B0, `(.L_x_42) ;  /* 0x000000c000007945 */ /* 0x000fe80003800200 */
[----:B------:R-:W-:Y:S01]  /*09c0*/  FSETP.GEU.AND P0, PT, |R2|, 5.8789094863358348022e-39, PT ;  /* 0x004004020200780b */ /* 0x000fe20003f0e200 */
        /* <DEDUP_REMOVED lines=9> */
[----:B------:R-:W-:Y:S05]  /*0a60*/  CALL.REL.NOINC `($__internal_3_$__cuda_sm20_dblrcp_rn_slowpath_v3) ;  /* 0x0000002c00987944 */ /* 0x000fea0003c00000 */
.L_x_43:
[----:B------:R-:W-:Y:S05]  /*0a70*/  BSYNC.RECONVERGENT B0 ;  /* 0x0000000000007941 */ /* 0x000fea0003800200 */
.L_x_42:
        /* <DEDUP_REMOVED lines=17> */
[----:B------:R-:W-:Y:S01]  /*0b90*/  MOV R22, R14 ;  /* 0x0000000e00167202 */ /* 0x000fe20000000f00 */
[----:B------:R-:W-:Y:S01]  /*0ba0*/  IMAD.MOV.U32 R23, RZ, RZ, R15 ;  /* 0x000000ffff177224 */ /* 0x000fe200078e000f */
[----:B------:R-:W-:-:S07]  /*0bb0*/  MOV R2, 0xbd0 ;  /* 0x00000bd000027802 */ /* 0x000fce0000000f00 */
[----:B------:R-:W-:Y:S05]  /*0bc0*/  CALL.REL.NOINC `($__internal_4_$__cuda_sm20_div_rn_f64_full) ;  /* 0x0000002c00d87944 */ /* 0x000fea0003c00000 */
.L_x_45:
[----:B------:R-:W-:Y:S05]  /*0bd0*/  BSYNC.RECONVERGENT B0 ;  /* 0x0000000000007941 */ /* 0x000fea0003800200 */
.L_x_44:
[----:B------:R-:W-:Y:S01]  /*0be0*/  DMUL R2, R22, -0.5 ;  /* 0xbfe0000016027828 */ /* 0x000fe20000000000 */
[----:B------:R-:W-:Y:S01]  /*0bf0*/  IMAD.MOV.U32 R4, RZ, RZ, 0x652b82fe ;  /* 0x652b82feff047424 */ /* 0x000fe200078e00ff */
[----:B------:R-:W-:Y:S01]  /*0c00*/  UMOV UR6, 0xfefa39ef ;  /* 0xfefa39ef00067882 */ /* 0x000fe20000000000 */
[----:B------:R-:W-:Y:S01]  /*0c10*/  IMAD.MOV.U32 R5, RZ, RZ, 0x3ff71547 ;  /* 0x3ff71547ff057424 */ /* 0x000fe200078e00ff */
[----:B------:R-:W-:Y:S01]  /*0c20*/  UMOV UR7, 0x3fe62e42 ;  /* 0x3fe62e4200077882 */ /* 0x000fe20000000000 */
[----:B------:R-:W-:Y:S01]  /*0c30*/  IMAD.MOV.U32 R26, RZ, RZ, 0x1871100e ;  /* 0x1871100eff1a7424 */ /* 0x000fe200078e00ff */
[----:B------:R-:W-:Y:S01]  /*0c40*/  MOV R27, 0x3fcda671 ;  /* 0x3fcda671001b7802 */ /* 0x000fe20000000f00 */
        /* <DEDUP_REMOVED lines=27> */
[----:B------:R-:W-:Y:S01]  /*0e00*/  DFMA R6, |R22|, R26, 1 ;  /* 0x3ff000001606742b */ /* 0x000fe2000000021a */
[----:B------:R-:W-:-:S05]  /*0e10*/  UMOV UR7, 0x3f811111 ;  /* 0x3f81111100077882 */ /* 0x000fca0000000000 */
[----:B------:R-:W-:Y:S01]  /*0e20*/  DFMA R26, R20, R24, UR6 ;  /* 0x00000006141a7e2b */ /* 0x000fe20008000018 */
[----:B------:R-:W-:Y:S01]  /*0e30*/  UMOV UR6, 0x555502a1 ;  /* 0x555502a100067882 */ /* 0x000fe20000000000 */
[----:B------:R-:W0:Y:S01]  /*0e40*/  MUFU.RCP64H R25, R7 ;  /* 0x0000000700197308 */ /* 0x000e220000001800 */
[----:B------:R-:W-:Y:S01]  /*0e50*/  UMOV UR7, 0x3fa55555 ;  /* 0x3fa5555500077882 */ /* 0x000fe20000000000 */
[----:B------:R-:W-:-:S04]  /*0e60*/  VIADD R24, R7, 0x300402 ;  /* 0x0030040207187836 */ /* 0x000fc80000000000 */
[----:B------:R-:W-:Y:S01]  /*0e70*/  DFMA R26, R20, R26, UR6 ;  /* 0x00000006141a7e2b */ /* 0x000fe2000800001a */
[----:B------:R-:W-:Y:S01]  /*0e80*/  UMOV UR6, 0x55555511 ;  /* 0x5555551100067882 */ /* 0x000fe20000000000 */
[----:B------:R-:W-:Y:S01]  /*0e90*/  UMOV UR7, 0x3fc55555 ;  /* 0x3fc5555500077882 */ /* 0x000fe20000000000 */
[----:B------:R-:W-:-:S05]  /*0ea0*/  FSETP.GEU.AND P2, PT, |R24|, 5.8789094863358348022e-39, PT ;  /* 0x004004021800780b */ /* 0x000fca0003f4e200 */
        /* <DEDUP_REMOVED lines=8> */
[----:B------:R-:W-:-:S03]  /*0f30*/  DADD R24, -R14, R22 ;  /* 0x000000000e187229 */ /* 0x000fc60000000116 */
[----:B------:R-:W-:-:S03]  /*0f40*/  DFMA R20, R20, R26, 1 ;  /* 0x3ff000001414742b */ /* 0x000fc6000000001a */
[----:B------:R-:W-:-:S07]  /*0f50*/  DFMA R26, -R6, R28, 1 ;  /* 0x3ff00000061a742b */ /* 0x000fce000000011c */
[----:B------:R-:W-:Y:S01]  /*0f60*/  IMAD R15, R4, 0x100000, R21 ;  /* 0x00100000040f7824 */ /* 0x000fe200078e0215 */
[----:B------:R-:W-:Y:S01]  /*0f70*/  DFMA R28, R28, R26, R28 ;  /* 0x0000001a1c1c722b */ /* 0x000fe2000000001c */
[----:B------:R-:W-:Y:S01]  /*0f80*/  IMAD.MOV.U32 R14, RZ, RZ, R20 ;  /* 0x000000ffff0e7224 */ /* 0x000fe200078e0014 */
[----:B------:R-:W-:Y:S09]  /*0f90*/  @!P0 BRA `(.L_x_47) ;  /* 0x0000000000308947 */ /* 0x000ff20003800000 */
        /* <DEDUP_REMOVED lines=12> */
.L_x_47:
[----:B------:R-:W-:Y:S05]  /*1060*/  BSYNC.RECONVERGENT B0 ;  /* 0x0000000000007941 */ /* 0x000fea0003800200 */
.L_x_46:
[----:B------:R-:W-:Y:S04]  /*1070*/  BSSY.RECONVERGENT B0, `(.L_x_48) ;  /* 0x0000008000007945 */ /* 0x000fe80003800200 */
[----:B------:R-:W-:Y:S05]  /*1080*/  @P2 BRA `(.L_x_49) ;  /* 0x0000000000182947 */ /* 0x000fea0003800000 */
[----:B------:R-:W-:Y:S02]  /*1090*/  LOP3.LUT R2, R7, 0x7fffffff, RZ, 0xc0, !PT ;  /* 0x7fffffff07027812 */ /* 0x000fe400078ec0ff */
[----:B------:R-:W-:Y:S02]  /*10a0*/  MOV R4, 0x10d0 ;  /* 0x000010d000047802 */ /* 0x000fe40000000f00 */
[----:B------:R-:W-:-:S07]  /*10b0*/  IADD3 R2, PT, PT, R2, -0x100000, RZ ;  /* 0xfff0000002027810 */ /* 0x000fce0007ffe0ff */
[----:B------:R-:W-:Y:S05]  /*10c0*/  CALL.REL.NOINC `($__internal_3_$__cuda_sm20_dblrcp_rn_slowpath_v3) ;  /* 0x0000002800007944 */ /* 0x000fea0003c00000 */
[----:B------:R-:W-:Y:S02]  /*10d0*/  IMAD.MOV.U32 R28, RZ, RZ, R20 ;  /* 0x000000ffff1c7224 */ /* 0x000fe400078e0014 */
[----:B------:R-:W-:-:S07]  /*10e0*/  IMAD.MOV.U32 R29, RZ, RZ, R21 ;  /* 0x000000ffff1d7224 */ /* 0x000fce00078e0015 */
.L_x_49:
[----:B------:R-:W-:Y:S05]  /*10f0*/  BSYNC.RECONVERGENT B0 ;  /* 0x0000000000007941 */ /* 0x000fea0003800200 */
.L_x_48:
[----:B------:R-:W-:Y:S01]  /*1100*/  DMUL R20, R24, -0.5 ;  /* 0xbfe0000018147828 */ /* 0x000fe20000000000 */
[----:B------:R-:W-:Y:S01]  /*1110*/  IMAD.MOV.U32 R4, RZ, RZ, 0x652b82fe ;  /* 0x652b82feff047424 */ /* 0x000fe200078e00ff */
[----:B------:R-:W-:Y:S01]  /*1120*/  UMOV UR6, 0xe0000000 ;  /* 0xe000000000067882 */ /* 0x000fe20000000000 */
[----:B------:R-:W-:Y:S01]  /*1130*/  IMAD.MOV.U32 R5, RZ, RZ, 0x3ff71547 ;  /* 0x3ff71547ff057424 */ /* 0x000fe200078e00ff */
[----:B------:R-:W-:Y:S01]  /*1140*/  UMOV UR7, 0x3ff548cd ;  /* 0x3ff548cd00077882 */ /* 0x000fe20000000000 */
[----:B------:R-:W-:Y:S01]  /*1150*/  IMAD.MOV.U32 R2, RZ, RZ, 0x40000000 ;  /* 0x40000000ff027424 */ /* 0x000fe200078e00ff */
[----:B------:R-:W-:Y:S01]  /*1160*/  DSETP.GT.AND P1, PT, R22, RZ, PT ;  /* 0x000000ff1600722a */ /* 0x000fe20003f24000 */
[----:B------:R-:W-:Y:S01]  /*1170*/  IMAD.MOV.U32 R3, RZ, RZ, 0x3ffd23dd ;  /* 0x3ffd23ddff037424 */ /* 0x000fe200078e00ff */
[----:B------:R-:W-:Y:S01]  /*1180*/  DMUL R20, R24, R20 ;  /* 0x0000001418147228 */ /* 0x000fe20000000000 */
[----:B------:R-:W-:Y:S01]  /*1190*/  IMAD.MOV.U32 R22, RZ, RZ, 0x1871100e ;  /* 0x1871100eff167424 */ /* 0x000fe200078e00ff */
[----:B------:R-:W-:Y:S01]  /*11a0*/  UMOV UR8, 0xb ;  /* 0x0000000b00087882 */ /* 0x000fe20000000000 */
[----:B------:R-:W-:Y:S01]  /*11b0*/  IMAD.MOV.U32 R23, RZ, RZ, 0x3fcda671 ;  /* 0x3fcda671ff177424 */ /* 0x000fe200078e00ff */
[----:B------:R-:W-:Y:S01]  /*11c0*/  UMOV UR9, 0x3fe00000 ;  /* 0x3fe0000000097882 */ /* 0x000fe20000000000 */
[----:B------:R-:W-:Y:S01]  /*11d0*/  DFMA R2, R28, UR6, -R2 ;  /* 0x000000061c027c2b */ /* 0x000fe20008000802 */
[----:B------:R-:W-:Y:S01]  /*11e0*/  UMOV UR6, 0xfefa39ef ;  /* 0xfefa39ef00067882 */ /* 0x000fe20000000000 */
[----:B------:R-:W-:Y:S01]  /*11f0*/  UMOV UR7, 0x3fe62e42 ;  /* 0x3fe62e4200077882 */ /* 0x000fe20000000000 */
[----:B------:R-:W-:Y:S01]  /*1200*/  DFMA R4, R20, R4, 6.75539944105574400000e+15 ;  /* 0x433800001404742b */ /* 0x000fe20000000004 */
[----:B------:R-:W-:Y:S01]  /*1210*/  BSSY.RECONVERGENT B0, `(.L_x_50) ;  /* 0x000004b000007945 */ /* 0x000fe20003800200 */
[----:B------:R-:W-:-:S03]  /*1220*/  FSETP.GEU.AND P2, PT, |R21|, 4.1917929649353027344, PT ;  /* 0x4086232b1500780b */ /* 0x000fc60003f4e200 */
[----:B------:R-:W-:-:S03]  /*1230*/  DFMA R2, R2, R28, 1.7814779281616210938 ;  /* 0x3ffc80ef0202742b */ /* 0x000fc6000000001c */
[----:B------:R-:W-:-:S08]  /*1240*/  DADD R34, R4, -6.75539944105574400000e+15 ;  /* 0xc338000004227429 */ /* 0x000fd00000000000 */
[----:B------:R-:W-:Y:S01]  /*1250*/  DFMA R6, R34, -UR6, R20 ;  /* 0x8000000622067c2b */ /* 0x000fe20008000014 */
[----:B------:R-:W-:Y:S01]  /*1260*/  UMOV UR6, 0x3b39803f ;  /* 0x3b39803f00067882 */ /* 0x000fe20000000000 */
[----:B------:R-:W-:-:S06]  /*1270*/  UMOV UR7, 0x3c7abc9e ;  /* 0x3c7abc9e00077882 */ /* 0x000fcc0000000000 */
[----:B------:R-:W-:Y:S01]  /*1280*/  DFMA R34, R34, -UR6, R6 ;  /* 0x8000000622227c2b */ /* 0x000fe20008000006 */
[----:B------:R-:W-:Y:S01]  /*1290*/  UMOV UR6, 0xe0000000 ;  /* 0xe000000000067882 */ /* 0x000fe20000000000 */
[----:B------:R-:W-:Y:S01]  /*12a0*/  MOV R6, 0xfca213ea ;  /* 0xfca213ea00067802 */ /* 0x000fe20000000f00 */
[----:B------:R-:W-:Y:S01]  /*12b0*/  IMAD.MOV.U32 R7, RZ, RZ, 0x3e928af3 ;  /* 0x3e928af3ff077424 */ /* 0x000fe200078e00ff */
[----:B------:R-:W-:Y:S02]  /*12c0*/  UMOV UR7, 0x3fd6d1f0 ;  /* 0x3fd6d1f000077882 */ /* 0x000fe40000000000 */
[----:B------:R-:W-:Y:S01]  /*12d0*/  DFMA R2, R2, R28, -UR6 ;  /* 0x8000000602027e2b */ /* 0x000fe2000800001c */
[----:B------:R-:W-:Y:S01]  /*12e0*/  UMOV UR6, 0x69ce2bdf ;  /* 0x69ce2bdf00067882 */ /* 0x000fe20000000000 */
[----:B------:R-:W-:Y:S02]  /*12f0*/  UMOV UR7, 0x3e5ade15 ;  /* 0x3e5ade1500077882 */ /* 0x000fe40000000000 */
[----:B------:R-:W-:Y:S01]  /*1300*/  DFMA R6, R34, UR6, R6 ;  /* 0x0000000622067c2b */ /* 0x000fe20008000006 */
        /* <DEDUP_REMOVED lines=8> */
[----:B------:R-:W-:-:S04]  /*1390*/  DMUL R28, R2, R28 ;  /* 0x0000001c021c7228 */ /* 0x000fc80000000000 */
[----:B------:R-:W-:Y:S01]  /*13a0*/  DFMA R2, R34, R6, UR6 ;  /* 0x0000000622027e2b */ /* 0x000fe20008000006 */
[----:B------:R-:W-:Y:S01]  /*13b0*/  UMOV UR6, 0x14761f65 ;  /* 0x14761f6500067882 */ /* 0x000fe20000000000 */
[----:B------:R-:W-:Y:S01]  /*13c0*/  UMOV UR7, 0x3f2a01a0 ;  /* 0x3f2a01a000077882 */ /* 0x000fe20000000000 */
[----:B------:R-:W-:-:S05]  /*13d0*/  DFMA R6, |R24|, R22, 1 ;  /* 0x3ff000001806742b */ /* 0x000fca0000000216 */
[----:B------:R-:W-:Y:S01]  /*13e0*/  DFMA R2, R34, R2, UR6 ;  /* 0x0000000622027e2b */ /* 0x000fe20008000002 */
[----:B------:R-:W-:Y:S01]  /*13f0*/  UMOV UR6, 0x1852b7af ;  /* 0x1852b7af00067882 */ /* 0x000fe20000000000 */
[----:B------:R-:W-:Y:S01]  /*1400*/  UMOV UR7, 0x3f56c16c ;  /* 0x3f56c16c00077882 */ /* 0x000fe20000000000 */
[----:B------:R-:W0:Y:S02]  /*1410*/  MUFU.RCP64H R23, R7 ;  /* 0x0000000700177308 */ /* 0x000e240000001800 */
[----:B------:R-:W-:-:S03]  /*1420*/  VIADD R22, R7, 0x300402 ;  /* 0x0030040207167836 */ /* 0x000fc60000000000 */
        /* <DEDUP_REMOVED lines=8> */
[----:B------:R-:W-:Y:S01]  /*14b0*/  DFMA R2, R34, R2, UR6 ;  /* 0x0000000622027e2b */ /* 0x000fe20008000002 */
[----:B------:R-:W-:Y:S01]  /*14c0*/  UMOV UR6, 0x55555511 ;  /* 0x5555551100067882 */ /* 0x000fe20000000000 */
[----:B------:R-:W-:Y:S01]  /*14d0*/  UMOV UR7, 0x3fc55555 ;  /* 0x3fc5555500077882 */ /* 0x000fe20000000000 */
[----:B------:R-:W-:-:S05]  /*14e0*/  DFMA R26, R26, R26, R26 ;  /* 0x0000001a1a1a722b */ /* 0x000fca000000001a */
[----:B------:R-:W-:Y:S01]  /*14f0*/  DFMA R2, R34, R2, UR6 ;  /* 0x0000000622027e2b */ /* 0x000fe20008000002 */
[----:B------:R-:W-:Y:S01]  /*1500*/  UMOV UR6, 0x40000000 ;  /* 0x4000000000067882 */ /* 0x000fe20000000000 */
[----:B------:R-:W-:Y:S02]  /*1510*/  UMOV UR7, 0x3fd98845 ;  /* 0x3fd9884500077882 */ /* 0x000fe40000000000 */
[----:B------:R-:W-:Y:S02]  /*1520*/  DMUL R14, R14, UR6 ;  /* 0x000000060e0e7c28 */ /* 0x000fe40008000000 */
[----:B------:R-:W-:Y:S02]  /*1530*/  DFMA R26, R22, R26, R22 ;  /* 0x0000001a161a722b */ /* 0x000fe40000000016 */
[----:B------:R-:W-:-:S04]  /*1540*/  DFMA R2, R34, R2, UR8 ;  /* 0x0000000822027e2b */ /* 0x000fc80008000002 */
[----:B------:R-:W-:-:S04]  /*1550*/  DMUL R28, R14, R28 ;  /* 0x0000001c0e1c7228 */ /* 0x000fc80000000000 */
[----:B------:R-:W-:Y:S02]  /*1560*/  DFMA R14, R34, R2, 1 ;  /* 0x3ff00000220e742b */ /* 0x000fe40000000002 */
[----:B------:R-:W-:-:S06]  /*1570*/  DFMA R2, -R6, R26, 1 ;  /* 0x3ff000000602742b */ /* 0x000fcc000000011a */
[----:B------:R-:W-:Y:S02]  /*1580*/  DFMA R14, R34, R14, 1 ;  /* 0x3ff00000220e742b */ /* 0x000fe4000000000e */
[----:B------:R-:W-:Y:S02]  /*1590*/  DADD R34, -R28, 1 ;  /* 0x3ff000001c227429 */ /* 0x000fe40000000100 */
[----:B------:R-:W-:-:S06]  /*15a0*/  DFMA R2, R26, R2, R26 ;  /* 0x000000021a02722b */ /* 0x000fcc000000001a */
[----:B------:R-:W-:Y:S02]  /*15b0*/  IMAD R27, R4, 0x100000, R15 ;  /* 0x00100000041b7824 */ /* 0x000fe400078e020f */
[----:B------:R-:W-:Y:S01]  /*15c0*/  FSEL R22, R34, R28, P1 ;  /* 0x0000001c22167208 */ /* 0x000fe20000800000 */
[----:B------:R-:W-:Y:S01]  /*15d0*/  IMAD.MOV.U32 R26, RZ, RZ, R14 ;  /* 0x000000ffff1a7224 */ /* 0x000fe200078e000e */
[----:B------:R-:W-:Y:S01]  /*15e0*/  FSEL R23, R35, R29, P1 ;  /* 0x0000001d23177208 */ /* 0x000fe20000800000 */
[----:B------:R-:W-:Y:S06]  /*15f0*/  @!P2 BRA `(.L_x_51) ;  /* 0x000000000030a947 */ /* 0x000fec0003800000 */
[----:B------:R-:W-:Y:S01]  /*1600*/  FSETP.GEU.AND P2, PT, |R21|, 4.2275390625, PT ;  /* 0x408748001500780b */ /* 0x000fe20003f4e200 */
[C---:B------:R-:W-:Y:S02]  /*1610*/  DADD R26, R20.reuse, +INF ;  /* 0x7ff00000141a7429 */ /* 0x040fe40000000000 */
[----:B------:R-:W-:-:S08]  /*1620*/  DSETP.GEU.AND P1, PT, R20, RZ, PT ;  /* 0x000000ff1400722a */ /* 0x000fd00003f2e000 */
[----:B------:R-:W-:Y:S02]  /*1630*/  FSEL R26, R26, RZ, P1 ;  /* 0x000000ff1a1a7208 */ /* 0x000fe40000800000 */
[----:B------:R-:W-:Y:S02]  /*1640*/  @!P2 LEA.HI R5, R4, R4, RZ, 0x1 ;  /* 0x000000040405a211 */ /* 0x000fe400078f08ff */
[----:B------:R-:W-:Y:S02]  /*1650*/  FSEL R27, R27, RZ, P1 ;  /* 0x000000ff1b1b7208 */ /* 0x000fe40000800000 */
[----:B------:R-:W-:-:S04]  /*1660*/  @!P2 SHF.R.S32.HI R5, RZ, 0x1, R5 ;  /* 0x00000001ff05a819 */ /* 0x000fc80000011405 */
[----:B------:R-:W-:Y:S01]  /*1670*/  @!P2 IADD3 R4, PT, PT, R4, -R5, RZ ;  /* 0x800000050404a210 */ /* 0x000fe20007ffe0ff */
[----:B------:R-:W-:-:S03]  /*1680*/  @!P2 IMAD R15, R5, 0x100000, R15 ;  /* 0x00100000050fa824 */ /* 0x000fc600078e020f */
[----:B------:R-:W-:Y:S01]  /*1690*/  @!P2 LEA R5, R4, 0x3ff00000, 0x14 ;  /* 0x3ff000000405a811 */ /* 0x000fe200078ea0ff */
[----:B------:R-:W-:-:S06]  /*16a0*/  @!P2 IMAD.MOV.U32 R4, RZ, RZ, RZ ;  /* 0x000000ffff04a224 */ /* 0x000fcc00078e00ff */
[----:B------:R-:W-:-:S11]  /*16b0*/  @!P2 DMUL R26, R14, R4 ;  /* 0x000000040e1aa228 */ /* 0x000fd60000000000 */
.L_x_51:
[----:B------:R-:W-:Y:S05]  /*16c0*/  BSYNC.RECONVERGENT B0 ;  /* 0x0000000000007941 */ /* 0x000fea0003800200 */
.L_x_50:
[----:B------:R-:W-:Y:S04]  /*16d0*/  BSSY.RECONVERGENT B0, `(.L_x_52) ;  /* 0x0000008000007945 */ /* 0x000fe80003800200 */
[----:B------:R-:W-:Y:S05]  /*16e0*/  @P0 BRA `(.L_x_53) ;  /* 0x0000000000180947 */ /* 0x000fea0003800000 */
[----:B------:R-:W-:Y:S02]  /*16f0*/  LOP3.LUT R2, R7, 0x7fffffff, RZ, 0xc0, !PT ;  /* 0x7fffffff07027812 */ /* 0x000fe400078ec0ff */
[----:B------:R-:W-:-:S03]  /*1700*/  MOV R4, 0x1730 ;  /* 0x0000173000047802 */ /* 0x000fc60000000f00 */
[----:B------:R-:W-:-:S07]  /*1710*/  VIADD R2, R2, 0xfff00000 ;  /* 0xfff0000002027836 */ /* 0x000fce0000000000 */
[----:B------:R-:W-:Y:S05]  /*1720*/  CALL.REL.NOINC `($__internal_3_$__cuda_sm20_dblrcp_rn_slowpath_v3) ;  /* 0x0000002000687944 */ /* 0x000fea0003c00000 */
[----:B------:R-:W-:Y:S02]  /*1730*/  IMAD.MOV.U32 R2, RZ, RZ, R20 ;  /* 0x000000ffff027224 */ /* 0x000fe400078e0014 */
[----:B------:R-:W-:-:S07]  /*1740*/  IMAD.MOV.U32 R3, RZ, RZ, R21 ;  /* 0x000000ffff037224 */ /* 0x000fce00078e0015 */
.L_x_53:
[----:B------:R-:W-:Y:S05]  /*1750*/  BSYNC.RECONVERGENT B0 ;  /* 0x0000000000007941 */ /* 0x000fea0003800200 */
.L_x_52:
[----:B------:R0:W2:Y:S01]  /*1760*/  LDG.E.64.CONSTANT R14, desc[UR4][R32.64+0x8] ;  /* 0x00000804200e7981 */ /* 0x0000a2000c1e9b00 */
[----:B------:R-:W1:Y:S03]  /*1770*/  LDCU.64 UR6, c[0x0][0x3a8] ;  /* 0x00007500ff0677ac */ /* 0x000e660008000a00 */
[----:B------:R-:W3:Y:S04]  /*1780*/  LDG.E.64.CONSTANT R16, desc[UR4][R16.64+0x8] ;  /* 0x0000080410107981 */ /* 0x000ee8000c1e9b00 */
[----:B------:R-:W5:Y:S01]  /*1790*/  LDG.E.64.CONSTANT R18, desc[UR4][R18.64+0x8] ;  /* 0x0000080412127981 */ /* 0x000f62000c1e9b00 */
[----:B------:R-:W-:Y:S01]  /*17a0*/  IMAD.MOV.U32 R4, RZ, RZ, 0x652b82fe ;  /* 0x652b82feff047424 */ /* 0x000fe200078e00ff */
[----:B------:R-:W-:Y:S01]  /*17b0*/  MOV R5, 0x3ff71547 ;  /* 0x3ff7154700057802 */ /* 0x000fe20000000f00 */
[----:B------:R-:W-:Y:S01]  /*17c0*/  IMAD.MOV.U32 R28, RZ, RZ, 0x40000000 ;  /* 0x40000000ff1c7424 */ /* 0x000fe200078e00ff */
[----:B------:R-:W-:Y:S01]  /*17d0*/  UMOV UR8, 0x62401315 ;  /* 0x6240131500087882 */ /* 0x000fe20000000000 */
[----:B------:R-:W-:Y:S01]  /*17e0*/  IMAD.MOV.U32 R29, RZ, RZ, 0x3ffd23dd ;  /* 0x3ffd23ddff1d7424 */ /* 0x000fe200078e00ff */
[----:B------:R-:W-:Y:S01]  /*17f0*/  UMOV UR9, 0x3ec71dee ;  /* 0x3ec71dee00097882 */ /* 0x000fe20000000000 */
[----:B0-----:R-:W-:Y:S01]  /*1800*/  IMAD.MOV.U32 R32, RZ, RZ, -0x35dec16 ;  /* 0xfca213eaff207424 */ /* 0x001fe200078e00ff */
[----:B------:R-:W-:Y:S01]  /*1810*/  DSETP.GT.AND P0, PT, R24, RZ, PT ;  /* 0x000000ff1800722a */ /* 0x000fe20003f04000 */
[----:B------:R-:W-:Y:S01]  /*1820*/  IMAD.MOV.U32 R33, RZ, RZ, 0x3e928af3 ;  /* 0x3e928af3ff217424 */ /* 0x000fe200078e00ff */
[----:B------:R-:W-:Y:S01]  /*1830*/  BSSY.RECONVERGENT B0, `(.L_x_54) ;  /* 0x0000052000007945 */ /* 0x000fe20003800200 */
[----:B-1----:R-:W-:Y:S01]  /*1840*/  DMUL R30, R30, -UR6 ;  /* 0x800000061e1e7c28 */ /* 0x002fe20008000000 */
[----:B------:R-:W-:Y:S01]  /*1850*/  UMOV UR6, 0xfefa39ef ;  /* 0xfefa39ef00067882 */ /* 0x000fe20000000000 */
[----:B------:R-:W-:Y:S01]  /*1860*/  UMOV UR7, 0x3fe62e42 ;  /* 0x3fe62e4200077882 */ /* 0x000fe20000000000 */
[----:B------:R-:W-:-:S05]  /*1870*/  DADD R24, -R22, 1 ;  /* 0x3ff0000016187429 */ /* 0x000fca0000000100 */
        /* <DEDUP_REMOVED lines=8> */
[----:B------:R-:W-:Y:S02]  /*1900*/  UMOV UR7, 0x3ff548cd ;  /* 0x3ff548cd00077882 */ /* 0x000fe40000000000 */
[----:B------:R-:W-:Y:S01]  /*1910*/  DFMA R20, R2, UR6, -R28 ;  /* 0x0000000602147c2b */ /* 0x000fe2000800081c */
[----:B------:R-:W-:Y:S01]  /*1920*/  UMOV UR6, 0x69ce2bdf ;  /* 0x69ce2bdf00067882 */ /* 0x000fe20000000000 */
[----:B------:R-:W-:Y:S02]  /*1930*/  UMOV UR7, 0x3e5ade15 ;  /* 0x3e5ade1500077882 */ /* 0x000fe40000000000 */
[----:B------:R-:W-:Y:S01]  /*1940*/  DFMA R28, R6, UR6, R32 ;  /* 0x00000006061c7c2b */ /* 0x000fe20008000020 */
[----:B------:R-:W-:Y:S01]  /*1950*/  UMOV UR6, 0xe0000000 ;  /* 0xe000000000067882 */ /* 0x000fe20000000000 */
[----:B------:R-:W-:-:S02]  /*1960*/  UMOV UR7, 0x3fd6d1f0 ;  /* 0x3fd6d1f000077882 */ /* 0x000fc40000000000 */
[----:B------:R-:W-:-:S04]  /*1970*/  DFMA R20, R20, R2, 1.7814779281616210938 ;  /* 0x3ffc80ef1414742b */ /* 0x000fc80000000002 */
[----:B------:R-:W-:Y:S01]  /*1980*/  DFMA R32, R6, R28, UR8 ;  /* 0x0000000806207e2b */ /* 0x000fe2000800001c */
[----:B------:R-:W-:Y:S01]  /*1990*/  UMOV UR8, 0x7c89eb71 ;  /* 0x7c89eb7100087882 */ /* 0x000fe20000000000 */
[----:B------:R-:W-:Y:S01]  /*19a0*/  UMOV UR9, 0x3efa0199 ;  /* 0x3efa019900097882 */ /* 0x000fe20000000000 */
[----:B------:R-:W-:Y:S01]  /*19b0*/  IMAD.MOV.U32 R28, RZ, RZ, 0x1 ;  /* 0x00000001ff1c7424 */ /* 0x000fe200078e00ff */
[----:B------:R-:W-:Y:S01]  /*19c0*/  DFMA R20, R20, R2, -UR6 ;  /* 0x8000000614147e2b */ /* 0x000fe20008000002 */
[----:B------:R-:W-:Y:S01]  /*19d0*/  UMOV UR6, 0x40000000 ;  /* 0x4000000000067882 */ /* 0x000fe20000000000 */
[----:B------:R-:W-:Y:S02]  /*19e0*/  UMOV UR7, 0x3fd470bf ;  /* 0x3fd470bf00077882 */ /* 0x000fe40000000000 */
[----:B------:R-:W-:-:S04]  /*19f0*/  DFMA R32, R6, R32, UR8 ;  /* 0x0000000806207e2b */ /* 0x000fc80008000020 */
        /* <DEDUP_REMOVED lines=22> */
[----:B------:R-:W-:-:S08]  /*1b60*/  DFMA R32, R6, R32, 1 ;  /* 0x3ff000000620742b */ /* 0x000fd00000000020 */
[----:B------:R-:W-:Y:S01]  /*1b70*/  DFMA R6, R6, R32, 1 ;  /* 0x3ff000000606742b */ /* 0x000fe20000000020 */
[----:B--2---:R-:W0:Y:S02]  /*1b80*/  MUFU.RCP64H R29, R15 ;  /* 0x0000000f001d7308 */ /* 0x004e240000001800 */
[----:B0-----:R-:W-:-:S08]  /*1b90*/  DFMA R2, -R14, R28, 1 ;  /* 0x3ff000000e02742b */ /* 0x001fd0000000011c */
[----:B------:R-:W-:-:S08]  /*1ba0*/  DFMA R2, R2, R2, R2 ;  /* 0x000000020202722b */ /* 0x000fd00000000002 */
[----:B------:R-:W-:-:S08]  /*1bb0*/  DFMA R2, R28, R2, R28 ;  /* 0x000000021c02722b */ /* 0x000fd0000000001c */
[----:B------:R-:W-:-:S08]  /*1bc0*/  DFMA R28, -R14, R2, 1 ;  /* 0x3ff000000e1c742b */ /* 0x000fd00000000102 */
[----:B------:R-:W-:Y:S02]  /*1bd0*/  DFMA R2, R2, R28, R2 ;  /* 0x0000001c0202722b */ /* 0x000fe40000000002 */
[----:B------:R-:W-:-:S06]  /*1be0*/  DMUL R28, R26, UR6 ;  /* 0x000000061a1c7c28 */ /* 0x000fcc0008000000 */
[----:B---3--:R-:W-:Y:S02]  /*1bf0*/  DMUL R26, R16, R2 ;  /* 0x00000002101a7228 */ /* 0x008fe40000000000 */
[----:B------:R-:W-:-:S06]  /*1c00*/  DMUL R20, R28, R20 ;  /* 0x000000141c147228 */ /* 0x000fcc0000000000 */
[----:B------:R-:W-:Y:S02]  /*1c10*/  DFMA R32, -R14, R26, R16 ;  /* 0x0000001a0e20722b */ /* 0x000fe40000000110 */
[----:B------:R-:W-:-:S06]  /*1c20*/  DADD R28, -R20, 1 ;  /* 0x3ff00000141c7429 */ /* 0x000fcc0000000100 */
[----:B------:R-:W-:Y:S01]  /*1c30*/  DFMA R2, R2, R32, R26 ;  /* 0x000000200202722b */ /* 0x000fe2000000001a */
[----:B------:R-:W-:Y:S01]  /*1c40*/  IMAD R27, R4, 0x100000, R7 ;  /* 0x00100000041b7824 */ /* 0x000fe200078e0207 */
[----:B------:R-:W-:Y:S02]  /*1c50*/  MOV R26, R6 ;  /* 0x00000006001a7202 */ /* 0x000fe40000000f00 */
[----:B------:R-:W-:Y:S02]  /*1c60*/  FSEL R20, R28, R20, P0 ;  /* 0x000000141c147208 */ /* 0x000fe40000000000 */
        /* <DEDUP_REMOVED lines=14> */
.L_x_55:
[----:B------:R-:W-:Y:S05]  /*1d50*/  BSYNC.RECONVERGENT B0 ;  /* 0x0000000000007941 */ /* 0x000fea0003800200 */
.L_x_54:
[----:B------:R-:W-:Y:S01]  /*1d60*/  FFMA R6, RZ, R15, R3 ;  /* 0x0000000fff067223 */ /* 0x000fe20000000003 */
[----:B------:R-:W-:Y:S01]  /*1d70*/  DMUL R8, R8, R26 ;  /* 0x0000001a08087228 */ /* 0x000fe20000000000 */
[----:B------:R-:W-:Y:S01]  /*1d80*/  FSETP.GEU.AND P1, PT, |R17|, 6.5827683646048100446e-37, PT ;  /* 0x036000001100780b */ /* 0x000fe20003f2e200 */
[----:B------:R-:W-:Y:S01]  /*1d90*/  DADD R4, -R20, 1 ;  /* 0x3ff0000014047429 */ /* 0x000fe20000000100 */
[----:B------:R-:W-:Y:S01]  /*1da0*/  BSSY.RECONVERGENT B0, `(.L_x_56) ;  /* 0x000000f000007945 */ /* 0x000fe20003800200 */
[----:B------:R-:W-:Y:S01]  /*1db0*/  FSETP.GT.AND P0, PT, |R6|, 1.469367938527859385e-39, PT ;  /* 0x001000000600780b */ /* 0x000fe20003f04200 */
[----:B------:R-:W-:-:S03]  /*1dc0*/  DMUL R24, R12, R24 ;  /* 0x000000180c187228 */ /* 0x000fc60000000000 */
[----:B------:R-:W-:-:S05]  /*1dd0*/  DMUL R20, R20, R8 ;  /* 0x0000000814147228 */ /* 0x000fca0000000000 */
[----:B------:R-:W-:-:S03]  /*1de0*/  DFMA R8, R8, R4, -R24 ;  /* 0x000000040808722b */ /* 0x000fc60000000818 */
[----:B------:R-:W-:Y:S01]  /*1df0*/  DFMA R12, R12, R22, -R20 ;  /* 0x000000160c0c722b */ /* 0x000fe20000000814 */
[----:B------:R-:W-:Y:S10]  /*1e00*/  @P0 BRA P1, `(.L_x_57) ;  /* 0x0000000000200947 */ /* 0x000ff40000800000 */
[----:B------:R-:W-:Y:S01]  /*1e10*/  IMAD.MOV.U32 R24, RZ, RZ, R16 ;  /* 0x000000ffff187224 */ /* 0x000fe200078e0010 */
[----:B------:R-:W-:Y:S01]  /*1e20*/  MOV R23, R15 ;  /* 0x0000000f00177202 */ /* 0x000fe20000000f00 */
[----:B------:R-:W-:Y:S01]  /*1e30*/  IMAD.MOV.U32 R25, RZ, RZ, R17 ;  /* 0x000000ffff197224 */ /* 0x000fe200078e0011 */
[----:B------:R-:W-:Y:S01]  /*1e40*/  MOV R2, 0x1e70 ;  /* 0x00001e7000027802 */ /* 0x000fe20000000f00 */
[----:B------:R-:W-:-:S07]  /*1e50*/  IMAD.MOV.U32 R22, RZ, RZ, R14 ;  /* 0x000000ffff167224 */ /* 0x000fce00078e000e */
[----:B-----5:R-:W-:Y:S05]  /*1e60*/  CALL.REL.NOINC `($__internal_4_$__cuda_sm20_div_rn_f64_full) ;  /* 0x0000001c00307944 */ /* 0x020fea0003c00000 */
[----:B------:R-:W-:Y:S02]  /*1e70*/  IMAD.MOV.U32 R2, RZ, RZ, R22 ;  /* 0x000000ffff027224 */ /* 0x000fe400078e0016 */
[----:B------:R-:W-:-:S07]  /*1e80*/  IMAD.MOV.U32 R3, RZ, RZ, R23 ;  /* 0x000000ffff037224 */ /* 0x000fce00078e0017 */
.L_x_57:
[----:B------:R-:W-:Y:S05]  /*1e90*/  BSYNC.RECONVERGENT B0 ;  /* 0x0000000000007941 */ /* 0x000fea0003800200 */
.L_x_56:
[----:B------:R-:W-:Y:S01]  /*1ea0*/  ISETP.GT.AND P0, PT, R3, 0xfffff, PT ;  /* 0x000fffff0300780c */ /* 0x000fe20003f04270 */
[----:B------:R-:W-:Y:S01]  /*1eb0*/  IMAD.MOV.U32 R6, RZ, RZ, R2 ;  /* 0x000000ffff067224 */ /* 0x000fe200078e0002 */
[----:B------:R-:W-:Y:S01]  /*1ec0*/  BSSY.RECONVERGENT B0, `(.L_x_58) ;  /* 0x0000052000007945 */ /* 0x000fe20003800200 */
[--C-:B------:R-:W-:Y:S02]  /*1ed0*/  IMAD.MOV.U32 R7, RZ, RZ, R3.reuse ;  /* 0x000000ffff077224 */ /* 0x100fe400078e0003 */
[----:B------:R-:W-:-:S08]  /*1ee0*/  IMAD.MOV.U32 R4, RZ, RZ, R3 ;  /* 0x000000ffff047224 */ /* 0x000fd000078e0003 */
[----:B------:R-:W-:-:S10]  /*1ef0*/  @!P0 DMUL R6, R6, 1.80143985094819840000e+16 ;  /* 0x4350000006068828 */ /* 0x000fd40000000000 */
[----:B------:R-:W-:Y:S02]  /*1f00*/  @!P0 IMAD.MOV.U32 R4, RZ, RZ, R7 ;  /* 0x000000ffff048224 */ /* 0x000fe400078e0007 */
[----:B------:R-:W-:-:S03]  /*1f10*/  @!P0 IMAD.MOV.U32 R2, RZ, RZ, R6 ;  /* 0x000000ffff028224 */ /* 0x000fc600078e0006 */
[----:B------:R-:W-:-:S04]  /*1f20*/  IADD3 R3, PT, PT, R4, -0x1, RZ ;  /* 0xffffffff04037810 */ /* 0x000fc80007ffe0ff */
[----:B------:R-:W-:Y:S01]  /*1f30*/  ISETP.GT.U32.AND P1, PT, R3, 0x7feffffe, PT ;  /* 0x7feffffe0300780c */ /* 0x000fe20003f24070 */
[----:B------:R-:W-:Y:S02]  /*1f40*/  IMAD.MOV.U32 R3, RZ, RZ, -0x3ff ;  /* 0xfffffc01ff037424 */ /* 0x000fe400078e00ff */
[----:B------:R-:W-:-:S10]  /*1f50*/  @!P0 IMAD.MOV.U32 R3, RZ, RZ, -0x435 ;  /* 0xfffffbcbff038424 */ /* 0x000fd400078e00ff */
[----:B------:R-:W-:Y:S05]  /*1f60*/  @P1 BRA `(.L_x_59) ;  /* 0x0000000400041947 */ /* 0x000fea0003800000 */
[C---:B------:R-:W-:Y:S01]  /*1f70*/  LOP3.LUT R5, R4.reuse, 0xfffff, RZ, 0xc0, !PT ;  /* 0x000fffff04057812 */ /* 0x040fe200078ec0ff */
[----:B------:R-:W-:Y:S01]  /*1f80*/  IMAD.MOV.U32 R6, RZ, RZ, R2 ;  /* 0x000000ffff067224 */ /* 0x000fe200078e0002 */
[----:B------:R-:W-:Y:S01]  /*1f90*/  MOV R20, RZ ;  /* 0x000000ff00147202 */ /* 0x000fe20000000f00 */
        /* <DEDUP_REMOVED lines=8> */
[----:B------:R-:W-:-:S10]  /*2020*/  UMOV UR9, 0x43300000 ;  /* 0x4330000000097882 */ /* 0x000fd40000000000 */
[----:B------:R-:W-:Y:S02]  /*2030*/  @P0 VIADD R5, R7, 0xfff00000 ;  /* 0xfff0000007050836 */ /* 0x000fe40000000000 */
[----:B------:R-:W-:Y:S02]  /*2040*/  @P0 VIADD R4, R4, 0x1 ;  /* 0x0000000104040836 */ /* 0x000fe40000000000 */
        /* <DEDUP_REMOVED lines=51> */
.L_x_59:
[----:B------:R-:W-:Y:S01]  /*2380*/  IMAD.MOV.U32 R2, RZ, RZ, 0x0 ;  /* 0x00000000ff027424 */ /* 0x000fe200078e00ff */
[----:B------:R-:W-:Y:S01]  /*2390*/  LOP3.LUT P0, RZ, R7, 0x7fffffff, RZ, 0xc0, !PT ;  /* 0x7fffffff07ff7812 */ /* 0x000fe2000780c0ff */
[----:B------:R-:W-:-:S06]  /*23a0*/  IMAD.MOV.U32 R3, RZ, RZ, 0x7ff00000 ;  /* 0x7ff00000ff037424 */ /* 0x000fcc00078e00ff */
[----:B------:R-:W-:-:S10]  /*23b0*/  DFMA R2, R6, R2, +INF ;  /* 0x7ff000000602742b */ /* 0x000fd40000000002 */
[----:B------:R-:W-:Y:S02]  /*23c0*/  FSEL R24, R2, RZ, P0 ;  /* 0x000000ff02187208 */ /* 0x000fe40000000000 */
[----:B------:R-:W-:-:S07]  /*23d0*/  FSEL R25, R3, -QNAN , P0 ;  /* 0xfff0000003197808 */ /* 0x000fce0000000000 */
.L_x_60:
[----:B------:R-:W-:Y:S05]  /*23e0*/  BSYNC.RECONVERGENT B0 ;  /* 0x0000000000007941 */ /* 0x000fea0003800200 */
.L_x_58:
[----:B-----5:R-:W0:Y:S01]  /*23f0*/  MUFU.RSQ64H R3, R19 ;  /* 0x0000001300037308 */ /* 0x020e220000001c00 */
[----:B------:R-:W-:Y:S01]  /*2400*/  MOV R2, RZ ;  /* 0x000000ff00027202 */ /* 0x000fe20000000f00 */
[----:B------:R-:W-:Y:S01]  /*2410*/  VIADD R20, R19, 0xfff00000 ;  /* 0xfff0000013147836 */ /* 0x000fe20000000000 */
[----:B------:R-:W-:Y:S01]  /*2420*/  BSSY.RECONVERGENT B0, `(.L_x_61) ;  /* 0x0000010000007945 */ /* 0x000fe20003800200 */
[----:B------:R-:W-:Y:S01]  /*2430*/  IMAD.MOV.U32 R6, RZ, RZ, 0x0 ;  /* 0x00000000ff067424 */ /* 0x000fe200078e00ff */
[----:B------:R-:W-:Y:S01]  /*2440*/  DFMA R24, R10, R18, R24 ;  /* 0x000000120a18722b */ /* 0x000fe20000000018 */
[----:B------:R-:W-:Y:S01]  /*2450*/  IMAD.MOV.U32 R7, RZ, RZ, 0x3fd80000 ;  /* 0x3fd80000ff077424 */ /* 0x000fe200078e00ff */
[----:B------:R-:W-:Y:S01]  /*2460*/  ISETP.GE.U32.AND P0, PT, R20, 0x7fe00000, PT ;  /* 0x7fe000001400780c */ /* 0x000fe20003f06070 */
[----:B0-----:R-:W-:-:S08]  /*2470*/  DMUL R4, R2, R2 ;  /* 0x0000000202047228 */ /* 0x001fd00000000000 */
[----:B------:R-:W-:-:S08]  /*2480*/  DFMA R4, R18, -R4, 1 ;  /* 0x3ff000001204742b */ /* 0x000fd00000000804 */
[----:B------:R-:W-:Y:S02]  /*2490*/  DFMA R6, R4, R6, 0.5 ;  /* 0x3fe000000406742b */ /* 0x000fe40000000006 */
[----:B------:R-:W-:-:S08]  /*24a0*/  DMUL R4, R2, R4 ;  /* 0x0000000402047228 */ /* 0x000fd00000000000 */
[----:B------:R-:W-:Y:S01]  /*24b0*/  DFMA R6, R6, R4, R2 ;  /* 0x000000040606722b */ /* 0x000fe20000000002 */
[----:B------:R-:W-:Y:S10]  /*24c0*/  @!P0 BRA `(.L_x_62) ;  /* 0x0000000000148947 */ /* 0x000ff40003800000 */
[----:B------:R-:W-:Y:S01]  /*24d0*/  IMAD.MOV.U32 R22, RZ, RZ, R18 ;  /* 0x000000ffff167224 */ /* 0x000fe200078e0012 */
[----:B------:R-:W-:Y:S01]  /*24e0*/  MOV R20, 0x2510 ;  /* 0x0000251000147802 */ /* 0x000fe20000000f00 */
[----:B------:R-:W-:-:S07]  /*24f0*/  IMAD.MOV.U32 R23, RZ, RZ, R19 ;  /* 0x000000ffff177224 */ /* 0x000fce00078e0013 */
[----:B------:R-:W-:Y:S05]  /*2500*/  CALL.REL.NOINC `($__internal_5_$__cuda_sm20_drsqrt_f64_slowpath_v2) ;  /* 0x0000001800f87944 */ /* 0x000fea0003c00000 */
[----:B------:R-:W-:-:S07]  /*2510*/  IMAD.MOV.U32 R6, RZ, RZ, R2 ;  /* 0x000000ffff067224 */ /* 0x000fce00078e0002 */
.L_x_62:
[----:B------:R-:W-:Y:S05]  /*2520*/  BSYNC.RECONVERGENT B0 ;  /* 0x0000000000007941 */ /* 0x000fea0003800200 */
.L_x_61:
        /* <DEDUP_REMOVED lines=14> */
.L_x_64:
[----:B------:R-:W-:Y:S05]  /*2610*/  BSYNC.RECONVERGENT B0 ;  /* 0x0000000000007941 */ /* 0x000fea0003800200 */
.L_x_63:
        /* <DEDUP_REMOVED lines=19> */
[----:B------:R-:W-:-:S07]  /*2750*/  IMAD.MOV.U32 R23, RZ, RZ, R11 ;  /* 0x000000ffff177224 */ /* 0x000fce00078e000b */
[----:B------:R-:W-:Y:S05]  /*2760*/  CALL.REL.NOINC `($__internal_4_$__cuda_sm20_div_rn_f64_full) ;  /* 0x0000001000f07944 */ /* 0x000fea0003c00000 */
.L_x_66:
[----:B------:R-:W-:Y:S05]  /*2770*/  BSYNC.RECONVERGENT B0 ;  /* 0x0000000000007941 */ /* 0x000fea0003800200 */
.L_x_65:
[----:B------:R-:W-:Y:S01]  /*2780*/  DMUL R2, R22, -0.5 ;  /* 0xbfe0000016027828 */ /* 0x000fe20000000000 */
[----:B------:R-:W-:Y:S01]  /*2790*/  IMAD.MOV.U32 R4, RZ, RZ, 0x652b82fe ;  /* 0x652b82feff047424 */ /* 0x000fe200078e00ff */
[----:B------:R-:W-:Y:S01]  /*27a0*/  UMOV UR6, 0xfefa39ef ;  /* 0xfefa39ef00067882 */ /* 0x000fe20000000000 */
[----:B------:R-:W-:Y:S01]  /*27b0*/  IMAD.MOV.U32 R5, RZ, RZ, 0x3ff71547 ;  /* 0x3ff71547ff057424 */ /* 0x000fe200078e00ff */
[----:B------:R-:W-:Y:S01]  /*27c0*/  UMOV UR7, 0x3fe62e42 ;  /* 0x3fe62e4200077882 */ /* 0x000fe20000000000 */
[----:B------:R-:W-:Y:S01]  /*27d0*/  BSSY.RECONVERGENT B0, `(.L_x_67) ;  /* 0x0000043000007945 */ /* 0x000fe20003800200 */
[----:B------:R-:W-:Y:S02]  /*27e0*/  DADD R10, -R10, R22 ;  /* 0x000000000a0a7229 */ /* 0x000fe40000000116 */
        /* <DEDUP_REMOVED lines=11> */
[----:B------:R-:W-:-:S05]  /*28a0*/  UMOV UR7, 0x3e5ade15 ;  /* 0x3e5ade1500077882 */ /* 0x000fca0000000000 */
        /* <DEDUP_REMOVED lines=11> */
[----:B------:R-:W-:Y:S01]  /*2960*/  IMAD.MOV.U32 R6, RZ, RZ, 0x1871100e ;  /* 0x1871100eff067424 */ /* 0x000fe200078e00ff */
[----:B------:R-:W-:Y:S01]  /*2970*/  UMOV UR7, 0x3f56c16c ;  /* 0x3f56c16c00077882 */ /* 0x000fe20000000000 */
[----:B------:R-:W-:-:S04]  /*2980*/  IMAD.MOV.U32 R7, RZ, RZ, 0x3fcda671 ;  /* 0x3fcda671ff077424 */ /* 0x000fc800078e00ff */
[----:B------:R-:W-:Y:S01]  /*2990*/  DFMA R26, R20, R24, UR6 ;  /* 0x00000006141a7e2b */ /* 0x000fe20008000018 */
[----:B------:R-:W-:Y:S01]  /*29a0*/  UMOV UR6, 0x11122322 ;  /* 0x1112232200067882 */ /* 0x000fe20000000000 */
[----:B------:R-:W-:Y:S01]  /*29b0*/  DFMA R6, |R22|, R6, 1 ;  /* 0x3ff000001606742b */ /* 0x000fe20000000206 */
[----:B------:R-:W-:-:S05]  /*29c0*/  UMOV UR7, 0x3f811111 ;  /* 0x3f81111100077882 */ /* 0x000fca0000000000 */
[----:B------:R-:W0:Y:S01]  /*29d0*/  MUFU.RCP64H R25, R7 ;  /* 0x0000000700197308 */ /* 0x000e220000001800 */
[----:B------:R-:W-:Y:S01]  /*29e0*/  DFMA R26, R20, R26, UR6 ;  /* 0x00000006141a7e2b */ /* 0x000fe2000800001a */
[----:B------:R-:W-:Y:S01]  /*29f0*/  UMOV UR6, 0x555502a1 ;  /* 0x555502a100067882 */ /* 0x000fe20000000000 */
[----:B------:R-:W-:Y:S01]  /*2a00*/  UMOV UR7, 0x3fa55555 ;  /* 0x3fa5555500077882 */ /* 0x000fe20000000000 */
[----:B------:R-:W-:-:S05]  /*2a10*/  VIADD R24, R7, 0x300402 ;  /* 0x0030040207187836 */ /* 0x000fca0000000000 */
[----:B------:R-:W-:Y:S01]  /*2a20*/  DFMA R26, R20, R26, UR6 ;  /* 0x00000006141a7e2b */ /* 0x000fe2000800001a */
[----:B------:R-:W-:Y:S01]  /*2a30*/  UMOV UR6, 0x55555511 ;  /* 0x5555551100067882 */ /* 0x000fe20000000000 */
[----:B------:R-:W-:Y:S01]  /*2a40*/  UMOV UR7, 0x3fc55555 ;  /* 0x3fc5555500077882 */ /* 0x000fe20000000000 */
[----:B------:R-:W-:Y:S01]  /*2a50*/  FSETP.GEU.AND P2, PT, |R24|, 5.8789094863358348022e-39, PT ;  /* 0x004004021800780b */ /* 0x000fe20003f4e200 */
[----:B0-----:R-:W-:-:S04]  /*2a60*/  DFMA R28, -R6, R24, 1 ;  /* 0x3ff00000061c742b */ /* 0x001fc80000000118 */
[----:B------:R-:W-:Y:S01]  /*2a70*/  DFMA R26, R20, R26, UR6 ;  /* 0x00000006141a7e2b */ /* 0x000fe2000800001a */
[----:B------:R-:W-:Y:S01]  /*2a80*/  UMOV UR6, 0xb ;  /* 0x0000000b00067882 */ /* 0x000fe20000000000 */
[----:B------:R-:W-:Y:S02]  /*2a90*/  UMOV UR7, 0x3fe00000 ;  /* 0x3fe0000000077882 */ /* 0x000fe40000000000 */
[----:B------:R-:W-:-:S04]  /*2aa0*/  DFMA R28, R28, R28, R28 ;  /* 0x0000001c1c1c722b */ /* 0x000fc8000000001c */
[----:B------:R-:W-:-:S04]  /*2ab0*/  DFMA R26, R20, R26, UR6 ;  /* 0x00000006141a7e2b */ /* 0x000fc8000800001a */
[----:B------:R-:W-:-:S04]  /*2ac0*/  DFMA R28, R24, R28, R24 ;  /* 0x0000001c181c722b */ /* 0x000fc80000000018 */
[----:B------:R-:W-:-:S04]  /*2ad0*/  DFMA R26, R20, R26, 1 ;  /* 0x3ff00000141a742b */ /* 0x000fc8000000001a */
[----:B------:R-:W-:-:S04]  /*2ae0*/  DFMA R30, -R6, R28, 1 ;  /* 0x3ff00000061e742b */ /* 0x000fc8000000011c */
[----:B------:R-:W-:-:S04]  /*2af0*/  DFMA R26, R20, R26, 1 ;  /* 0x3ff00000141a742b */ /* 0x000fc8000000001a */
[----:B------:R-:W-:-:S06]  /*2b00*/  DFMA R20, R28, R30, R28 ;  /* 0x0000001e1c14722b */ /* 0x000fcc000000001c */
[----:B------:R-:W-:Y:S02]  /*2b10*/  IMAD R25, R4, 0x100000, R27 ;  /* 0x0010000004197824 */ /* 0x000fe400078e021b */
[----:B------:R-:W-:Y:S01]  /*2b20*/  IMAD.MOV.U32 R24, RZ, RZ, R26 ;  /* 0x000000ffff187224 */ /* 0x000fe200078e001a */
        /* <DEDUP_REMOVED lines=13> */
.L_x_68:
[----:B------:R-:W-:Y:S05]  /*2c00*/  BSYNC.RECONVERGENT B0 ;  /* 0x0000000000007941 */ /* 0x000fea0003800200 */
.L_x_67:
[----:B------:R-:W-:Y:S04]  /*2c10*/  BSSY.RECONVERGENT B0, `(.L_x_69) ;  /* 0x0000006000007945 */ /* 0x000fe80003800200 */
[----:B------:R-:W-:Y:S05]  /*2c20*/  @P2 BRA `(.L_x_70) ;  /* 0x0000000000102947 */ /* 0x000fea0003800000 */
[----:B------:R-:W-:Y:S02]  /*2c30*/  LOP3.LUT R2, R7, 0x7fffffff, RZ, 0xc0, !PT ;  /* 0x7fffffff07027812 */ /* 0x000fe400078ec0ff */
[----:B------:R-:W-:-:S03]  /*2c40*/  MOV R4, 0x2c70 ;  /* 0x00002c7000047802 */ /* 0x000fc60000000f00 */
[----:B------:R-:W-:-:S07]  /*2c50*/  VIADD R2, R2, 0xfff00000 ;  /* 0xfff0000002027836 */ /* 0x000fce0000000000 */
[----:B------:R-:W-:Y:S05]  /*2c60*/  CALL.REL.NOINC `($__internal_3_$__cuda_sm20_dblrcp_rn_slowpath_v3) ;  /* 0x0000000c00187944 */ /* 0x000fea0003c00000 */
.L_x_70:
[----:B------:R-:W-:Y:S05]  /*2c70*/  BSYNC.RECONVERGENT B0 ;  /* 0x0000000000007941 */ /* 0x000fea0003800200 */
.L_x_69:
[C---:B------:R-:W-:Y:S01]  /*2c80*/  DMUL R2, R10.reuse, -0.5 ;  /* 0xbfe000000a027828 */ /* 0x040fe20000000000 */
[----:B------:R-:W-:Y:S01]  /*2c90*/  IMAD.MOV.U32 R4, RZ, RZ, 0x652b82fe ;  /* 0x652b82feff047424 */ /* 0x000fe200078e00ff */
[----:B------:R-:W-:Y:S01]  /*2ca0*/  UMOV UR6, 0xfefa39ef ;  /* 0xfefa39ef00067882 */ /* 0x000fe20000000000 */
[----:B------:R-:W-:Y:S01]  /*2cb0*/  IMAD.MOV.U32 R5, RZ, RZ, 0x3ff71547 ;  /* 0x3ff71547ff057424 */ /* 0x000fe200078e00ff */
[----:B------:R-:W-:Y:S01]  /*2cc0*/  UMOV UR7, 0x3fe62e42 ;  /* 0x3fe62e4200077882 */ /* 0x000fe20000000000 */
[----:B------:R-:W-:Y:S01]  /*2cd0*/  IMAD.MOV.U32 R28, RZ, RZ, 0x40000000 ;  /* 0x40000000ff1c7424 */ /* 0x000fe200078e00ff */
[----:B------:R-:W-:Y:S01]  /*2ce0*/  UMOV UR8, 0x1852b7af ;  /* 0x1852b7af00087882 */ /* 0x000fe20000000000 */
[----:B------:R-:W-:Y:S01]  /*2cf0*/  IMAD.MOV.U32 R29, RZ, RZ, 0x3ffd23dd ;  /* 0x3ffd23ddff1d7424 */ /* 0x000fe200078e00ff */
[----:B------:R-:W-:Y:S01]  /*2d00*/  DMUL R2, R10, R2 ;  /* 0x000000020a027228 */ /* 0x000fe20000000000 */
[----:B------:R-:W-:Y:S01]  /*2d10*/  UMOV UR9, 0x3f56c16c ;  /* 0x3f56c16c00097882 */ /* 0x000fe20000000000 */
[----:B------:R-:W-:Y:S01]  /*2d20*/  DSETP.GT.AND P1, PT, R22, RZ, PT ;  /* 0x000000ff1600722a */ /* 0x000fe20003f24000 */
[----:B------:R-:W-:Y:S05]  /*2d30*/  BSSY.RECONVERGENT B0, `(.L_x_71) ;  /* 0x0000051000007945 */ /* 0x000fea0003800200 */
[----:B------:R-:W-:-:S02]  /*2d40*/  DFMA R4, R2, R4, 6.75539944105574400000e+15 ;  /* 0x433800000204742b */ /* 0x000fc40000000004 */
        /* <DEDUP_REMOVED lines=8> */
[----:B------:R-:W-:Y:S01]  /*2dd0*/  MOV R7, 0x3e928af3 ;  /* 0x3e928af300077802 */ /* 0x000fe20000000f00 */
[----:B------:R-:W-:-:S05]  /*2de0*/  UMOV UR7, 0x3e5ade15 ;  /* 0x3e5ade1500077882 */ /* 0x000fca0000000000 */
[----:B------:R-:W-:Y:S01]  /*2df0*/  DFMA R6, R32, UR6, R6 ;  /* 0x0000000620067c2b */ /* 0x000fe20008000006 */
[----:B------:R-:W-:Y:S01]  /*2e00*/  UMOV UR6, 0x62401315 ;  /* 0x6240131500067882 */ /* 0x000fe20000000000 */
[----:B------:R-:W-:-:S06]  /*2e10*/  UMOV UR7, 0x3ec71dee ;  /* 0x3ec71dee00077882 */ /* 0x000fcc0000000000 */
[----:B------:R-:W-:Y:S01]  /*2e20*/  DFMA R26, R32, R6, UR6 ;  /* 0x00000006201a7e2b */ /* 0x000fe20008000006 */
[----:B------:R-:W-:Y:S01]  /*2e30*/  UMOV UR6, 0xe0000000 ;  /* 0xe000000000067882 */ /* 0x000fe20000000000 */
[----:B------:R-:W-:Y:S02]  /*2e40*/  UMOV UR7, 0x3ff548cd ;  /* 0x3ff548cd00077882 */ /* 0x000fe40000000000 */
[----:B------:R-:W-:Y:S01]  /*2e50*/  DFMA R6, R20, UR6, -R28 ;  /* 0x0000000614067c2b */ /* 0x000fe2000800081c */
[----:B------:R-:W-:Y:S01]  /*2e60*/  UMOV UR6, 0x7c89eb71 ;  /* 0x7c89eb7100067882 */ /* 0x000fe20000000000 */
[----:B------:R-:W-:Y:S02]  /*2e70*/  UMOV UR7, 0x3efa0199 ;  /* 0x3efa019900077882 */ /* 0x000fe40000000000 */
[----:B------:R-:W-:Y:S01]  /*2e80*/  DFMA R28, R32, R26, UR6 ;  /* 0x00000006201c7e2b */ /* 0x000fe2000800001a */
[----:B------:R-:W-:Y:S01]  /*2e90*/  UMOV UR6, 0x14761f65 ;  /* 0x14761f6500067882 */ /* 0x000fe20000000000 */
[----:B------:R-:W-:-:S02]  /*2ea0*/  UMOV UR7, 0x3f2a01a0 ;  /* 0x3f2a01a000077882 */ /* 0x000fc40000000000 */
[----:B------:R-:W-:Y:S01]  /*2eb0*/  DFMA R26, R6, R20, 1.7814779281616210938 ;  /* 0x3ffc80ef061a742b */ /* 0x000fe20000000014 */
[----:B------:R-:W-:Y:S02]  /*2ec0*/  IMAD.MOV.U32 R6, RZ, RZ, 0x1871100e ;  /* 0x1871100eff067424 */ /* 0x000fe400078e00ff */
[----:B------:R-:W-:Y:S01]  /*2ed0*/  IMAD.MOV.U32 R7, RZ, RZ, 0x3fcda671 ;  /* 0x3fcda671ff077424 */ /* 0x000fe200078e00ff */
[----:B------:R-:W-:Y:S01]  /*2ee0*/  DFMA R30, R32, R28, UR6 ;  /* 0x00000006201e7e2b */ /* 0x000fe2000800001c */
[----:B------:R-:W-:Y:S01]  /*2ef0*/  UMOV UR6, 0xe0000000 ;  /* 0xe000000000067882 */ /* 0x000fe20000000000 */
[----:B------:R-:W-:Y:S02]  /*2f00*/  UMOV UR7, 0x3fd6d1f0 ;  /* 0x3fd6d1f000077882 */ /* 0x000fe40000000000 */
[----:B------:R-:W-:Y:S01]  /*2f10*/  DFMA R28, R26, R20, -UR6 ;  /* 0x800000061a1c7e2b */ /* 0x000fe20008000014 */
[----:B------:R-:W-:Y:S01]  /*2f20*/  UMOV UR6, 0x40000000 ;  /* 0x4000000000067882 */ /* 0x000fe20000000000 */
[----:B------:R-:W-:Y:S01]  /*2f30*/  DFMA R6, |R10|, R6, 1 ;  /* 0x3ff000000a06742b */ /* 0x000fe20000000206 */
[----:B------:R-:W-:Y:S01]  /*2f40*/  UMOV UR7, 0x3fd470bf ;  /* 0x3fd470bf00077882 */ /* 0x000fe20000000000 */
[----:B------:R-:W-:-:S04]  /*2f50*/  DFMA R30, R32, R30, UR8 ;  /* 0x00000008201e7e2b */ /* 0x000fc8000800001e */
[----:B------:R-:W0:Y:S01]  /*2f60*/  MUFU.RCP64H R27, R7 ;  /* 0x00000007001b7308 */ /* 0x000e220000001800 */
[----:B------:R-:W-:Y:S01]  /*2f70*/  DFMA R28, R28, R20, UR6 ;  /* 0x000000061c1c7e2b */ /* 0x000fe20008000014 */
[----:B------:R-:W-:Y:S01]  /*2f80*/  UMOV UR6, 0x11122322 ;  /* 0x1112232200067882 */ /* 0x000fe20000000000 */
[----:B------:R-:W-:Y:S01]  /*2f90*/  UMOV UR7, 0x3f811111 ;  /* 0x3f81111100077882 */ /* 0x000fe20000000000 */
[----:B------:R-:W-:Y:S01]  /*2fa0*/  VIADD R26, R7, 0x300402 ;  /* 0x00300402071a7836 */ /* 0x000fe20000000000 */
[----:B------:R-:W-:Y:S01]  /*2fb0*/  DFMA R30, R32, R30, UR6 ;  /* 0x00000006201e7e2b */ /* 0x000fe2000800001e */
[----:B------:R-:W-:Y:S01]  /*2fc0*/  UMOV UR6, 0x555502a1 ;  /* 0x555502a100067882 */ /* 0x000fe20000000000 */
[----:B------:R-:W-:Y:S02]  /*2fd0*/  UMOV UR7, 0x3fa55555 ;  /* 0x3fa5555500077882 */ /* 0x000fe40000000000 */
[----:B------:R-:W-:Y:S01]  /*2fe0*/  DMUL R28, R28, R20 ;  /* 0x000000141c1c7228 */ /* 0x000fe20000000000 */
[----:B------:R-:W-:-:S03]  /*2ff0*/  FSETP.GEU.AND P0, PT, |R26|, 5.8789094863358348022e-39, PT ;  /* 0x004004021a00780b */ /* 0x000fc60003f0e200 */
[----:B------:R-:W-:Y:S01]  /*3000*/  DFMA R30, R32, R30, UR6 ;  /* 0x00000006201e7e2b */ /* 0x000fe2000800001e */
[----:B------:R-:W-:Y:S01]  /*3010*/  UMOV UR6, 0x55555511 ;  /* 0x5555551100067882 */ /* 0x000fe20000000000 */
[----:B------:R-:W-:Y:S01]  /*3020*/  UMOV UR7, 0x3fc55555 ;  /* 0x3fc5555500077882 */ /* 0x000fe20000000000 */
[----:B0-----:R-:W-:-:S08]  /*3030*/  DFMA R20, -R6, R26, 1 ;  /* 0x3ff000000614742b */ /* 0x001fd0000000011a */
[----:B------:R-:W-:Y:S02]  /*3040*/  DFMA R34, R20, R20, R20 ;  /* 0x000000141422722b */ /* 0x000fe40000000014 */
[----:B------:R-:W-:Y:S01]  /*3050*/  DFMA R20, R32, R30, UR6 ;  /* 0x0000000620147e2b */ /* 0x000fe2000800001e */
[----:B------:R-:W-:Y:S01]  /*3060*/  UMOV UR6, 0xb ;  /* 0x0000000b00067882 */ /* 0x000fe20000000000 */
[----:B------:R-:W-:-:S04]  /*3070*/  UMOV UR7, 0x3fe00000 ;  /* 0x3fe0000000077882 */ /* 0x000fc80000000000 */
[----:B------:R-:W-:Y:S02]  /*3080*/  DFMA R30, R26, R34, R26 ;  /* 0x000000221a1e722b */ /* 0x000fe4000000001a */
[----:B------:R-:W-:Y:S01]  /*3090*/  DFMA R20, R32, R20, UR6 ;  /* 0x0000000620147e2b */ /* 0x000fe20008000014 */
[----:B------:R-:W-:Y:S01]  /*30a0*/  UMOV UR6, 0x40000000 ;  /* 0x4000000000067882 */ /* 0x000fe20000000000 */
[----:B------:R-:W-:Y:S02]  /*30b0*/  UMOV UR7, 0x3fd98845 ;  /* 0x3fd9884500077882 */ /* 0x000fe40000000000 */
[----:B------:R-:W-:-:S04]  /*30c0*/  DMUL R24, R24, UR6 ;  /* 0x0000000618187c28 */ /* 0x000fc80008000000 */
[----:B------:R-:W-:-:S04]  /*30d0*/  DFMA R20, R32, R20, 1 ;  /* 0x3ff000002014742b */ /* 0x000fc80000000014 */
[----:B------:R-:W-:Y:S02]  /*30e0*/  DMUL R28, R24, R28 ;  /* 0x0000001c181c7228 */ /* 0x000fe40000000000 */
[----:B------:R-:W-:Y:S02]  /*30f0*/  DFMA R24, -R6, R30, 1 ;  /* 0x3ff000000618742b */ /* 0x000fe4000000011e */
[----:B------:R-:W-:-:S04]  /*3100*/  DFMA R20, R32, R20, 1 ;  /* 0x3ff000002014742b */ /* 0x000fc80000000014 */
[----:B------:R-:W-:Y:S02]  /*3110*/  DADD R32, -R28, 1 ;  /* 0x3ff000001c207429 */ /* 0x000fe40000000100 */
[----:B------:R-:W-:-:S04]  /*3120*/  DFMA R30, R30, R24, R30 ;  /* 0x000000181e1e722b */ /* 0x000fc8000000001e */
[----:B------:R-:W-:Y:S01]  /*3130*/  IMAD R25, R4, 0x100000, R21 ;  /* 0x0010000004197824 */ /* 0x000fe200078e0215 */
[----:B------:R-:W-:-:S03]  /*3140*/  MOV R24, R20 ;  /* 0x0000001400187202 */ /* 0x000fc60000000f00 */
        /* <DEDUP_REMOVED lines=15> */
.L_x_72:
[----:B------:R-:W-:Y:S05]  /*3240*/  BSYNC.RECONVERGENT B0 ;  /* 0x0000000000007941 */ /* 0x000fea0003800200 */
.L_x_71:
        /* <DEDUP_REMOVED lines=8> */
.L_x_74:
[----:B------:R-:W-:Y:S05]  /*32d0*/  BSYNC.RECONVERGENT B0 ;  /* 0x0000000000007941 */ /* 0x000fea0003800200 */
.L_x_73:
[----:B------:R-:W0:Y:S01]  /*32e0*/  LDCU.64 UR6, c[0x0][0x3a8] ;  /* 0x00007500ff0677ac */ /* 0x000e220008000a00 */
[----:B------:R-:W-:Y:S01]  /*32f0*/  MOV R6, 0x652b82fe ;  /* 0x652b82fe00067802 */ /* 0x000fe20000000f00 */
[----:B------:R-:W-:Y:S01]  /*3300*/  IMAD.MOV.U32 R7, RZ, RZ, 0x3ff71547 ;  /* 0x3ff71547ff077424 */ /* 0x000fe200078e00ff */
[----:B------:R-:W-:Y:S01]  /*3310*/  DSETP.GT.AND P0, PT, R10, RZ, PT ;  /* 0x000000ff0a00722a */ /* 0x000fe20003f04000 */
[----:B------:R-:W-:Y:S01]  /*3320*/  IMAD.MOV.U32 R26, RZ, RZ, 0x40000000 ;  /* 0x40000000ff1a7424 */ /* 0x000fe200078e00ff */
[----:B------:R-:W-:Y:S01]  /*3330*/  UMOV UR8, 0x11122322 ;  /* 0x1112232200087882 */ /* 0x000fe20000000000 */
[----:B------:R-:W-:Y:S01]  /*3340*/  IMAD.MOV.U32 R27, RZ, RZ, 0x3ffd23dd ;  /* 0x3ffd23ddff1b7424 */ /* 0x000fe200078e00ff */
[----:B------:R-:W-:Y:S01]  /*3350*/  UMOV UR9, 0x3f811111 ;  /* 0x3f81111100097882 */ /* 0x000fe20000000000 */
[----:B------:R-:W-:Y:S01]  /*3360*/  BSSY.RECONVERGENT B0, `(.L_x_75) ;  /* 0x0000049000007945 */ /* 0x000fe20003800200 */
[----:B------:R-:W-:Y:S02]  /*3370*/  DADD R10, -R22, 1 ;  /* 0x3ff00000160a7429 */ /* 0x000fe40000000100 */
        /* <DEDUP_REMOVED lines=48> */
[----:B------:R-:W-:-:S03]  /*3680*/  DMUL R24, R24, UR6 ;  /* 0x0000000618187c28 */ /* 0x000fc60008000000 */
[----:B------:R-:W-:Y:S02]  /*3690*/  DFMA R26, R20, R4, 1 ;  /* 0x3ff00000141a742b */ /* 0x000fe40000000004 */
[----:B------:R-:W-:Y:S01]  /*36a0*/  DMUL R30, R2, R30 ;  /* 0x0000001e021e7228 */ /* 0x000fe20000000000 */
[----:B------:R-:W0:Y:S05]  /*36b0*/  LDC.64 R4, c[0x0][0x380] ;  /* 0x0000e000ff047b82 */ /* 0x000e2a0000000a00 */
[----:B------:R-:W-:Y:S02]  /*36c0*/  DFMA R26, R20, R26, 1 ;  /* 0x3ff00000141a742b */ /* 0x000fe4000000001a */
[----:B------:R-:W-:Y:S01]  /*36d0*/  DMUL R24, R24, R30 ;  /* 0x0000001e18187228 */ /* 0x000fe20000000000 */
[----:B------:R-:W1:Y:S07]  /*36e0*/  LDC.64 R2, c[0x0][0x388] ;  /* 0x0000e200ff027b82 */ /* 0x000e6e0000000a00 */
[----:B------:R-:W-:Y:S01]  /*36f0*/  DADD R20, -R24, 1 ;  /* 0x3ff0000018147429 */ /* 0x000fe20000000100 */
[----:B------:R-:W-:Y:S01]  /*3700*/  IMAD R29, R6, 0x100000, R27 ;  /* 0x00100000061d7824 */ /* 0x000fe200078e021b */
[----:B------:R-:W-:Y:S01]  /*3710*/  MOV R28, R26 ;  /* 0x0000001a001c7202 */ /* 0x000fe20000000f00 */
        /* <DEDUP_REMOVED lines=13> */
.L_x_76:
[----:B------:R-:W-:Y:S05]  /*37f0*/  BSYNC.RECONVERGENT B0 ;  /* 0x0000000000007941 */ /* 0x000fea0003800200 */
.L_x_75:
[----:B------:R-:W-:Y:S01]  /*3800*/  DMUL R28, R14, R28 ;  /* 0x0000001c0e1c7228 */ /* 0x000fe20000000000 */
[----:B------:R-:W-:Y:S01]  /*3810*/  FSEL R18, R20, R24, P0 ;  /* 0x0000001814127208 */ /* 0x000fe20000000000 */
[----:B------:R-:W-:Y:S01]  /*3820*/  DMUL R6, R16, R10 ;  /* 0x0000000a10067228 */ /* 0x000fe20000000000 */
[----:B------:R-:W-:Y:S01]  /*3830*/  FSEL R19, R21, R25, P0 ;  /* 0x0000001915137208 */ /* 0x000fe20000000000 */
[----:B0-----:R-:W-:-:S04]  /*3840*/  IMAD.WIDE R4, R0, 0x10, R4 ;  /* 0x0000001000047825 */ /* 0x001fc800078e0204 */
[----:B-1----:R-:W-:Y:S01]  /*3850*/  IMAD.WIDE R2, R0, 0x10, R2 ;  /* 0x0000001000027825 */ /* 0x002fe200078e0202 */
[C---:B------:R-:W-:Y:S02]  /*3860*/  DMUL R14, R18.reuse, R28 ;  /* 0x0000001c120e7228 */ /* 0x040fe40000000000 */
[----:B------:R-:W-:-:S06]  /*3870*/  DADD R10, -R18, 1 ;  /* 0x3ff00000120a7429 */ /* 0x000fcc0000000100 */
[----:B------:R-:W-:Y:S02]  /*3880*/  DFMA R14, R16, R22, -R14 ;  /* 0x00000016100e722b */ /* 0x000fe4000000080e */
[----:B------:R-:W-:-:S05]  /*3890*/  DFMA R10, R28, R10, -R6 ;  /* 0x0000000a1c0a722b */ /* 0x000fca0000000806 */
[----:B------:R-:W-:Y:S04]  /*38a0*/  STG.E.128 desc[UR4][R4.64], R12 ;  /* 0x0000000c04007986 */ /* 0x000fe8000c101d04 */
[----:B------:R-:W-:Y:S01]  /*38b0*/  STG.E.128 desc[UR4][R2.64], R8 ;  /* 0x0000000802007986 */ /* 0x000fe2000c101d04 */
[----:B------:R-:W-:Y:S05]  /*38c0*/  EXIT ;  /* 0x000000000000794d */ /* 0x000fea0003800000 */
        .weak           $__internal_3_$__cuda_sm20_dblrcp_rn_slowpath_v3
        .type           $__internal_3_$__cuda_sm20_dblrcp_rn_slowpath_v3,@function
        .size           $__internal_3_$__cuda_sm20_dblrcp_rn_slowpath_v3,($__internal_4_$__cuda_sm20_div_rn_f64_full - $__internal_3_$__cuda_sm20_dblrcp_rn_slowpath_v3)
$__internal_3_$__cuda_sm20_dblrcp_rn_slowpath_v3:
[----:B------:R-:W-:Y:S01]  /*38d0*/  DSETP.GTU.AND P0, PT, |R6|, +INF , PT ;  /* 0x7ff000000600742a */ /* 0x000fe20003f0c200 */
[----:B------:R-:W-:-:S13]  /*38e0*/  BSSY.RECONVERGENT B1, `(.L_x_77) ;  /* 0x0000022000017945 */ /* 0x000fda0003800200 */
[----:B------:R-:W-:Y:S05]  /*38f0*/  @P0 BRA `(.L_x_78) ;  /* 0x0000000000780947 */ /* 0x000fea0003800000 */
[----:B------:R-:W-:-:S05]  /*3900*/  LOP3.LUT R3, R7, 0x7fffffff, RZ, 0xc0, !PT ;  /* 0x7fffffff07037812 */ /* 0x000fca00078ec0ff */
[----:B------:R-:W-:-:S05]  /*3910*/  VIADD R5, R3, 0xffffffff ;  /* 0xffffffff03057836 */ /* 0x000fca0000000000 */
[----:B------:R-:W-:-:S13]  /*3920*/  ISETP.GE.U32.AND P0, PT, R5, 0x7fefffff, PT ;  /* 0x7fefffff0500780c */ /* 0x000fda0003f06070 */
[----:B------:R-:W-:Y:S01]  /*3930*/  @P0 LOP3.LUT R21, R7, 0x7ff00000, RZ, 0x3c, !PT ;  /* 0x7ff0000007150812 */ /* 0x000fe200078e3cff */
[----:B------:R-:W-:Y:S01]  /*3940*/  @P0 IMAD.MOV.U32 R20, RZ, RZ, RZ ;  /* 0x000000ffff140224 */ /* 0x000fe200078e00ff */
[----:B------:R-:W-:Y:S06]  /*3950*/  @P0 BRA `(.L_x_79) ;  /* 0x0000000000680947 */ /* 0x000fec0003800000 */
[----:B------:R-:W-:-:S13]  /*3960*/  ISETP.GE.U32.AND P0, PT, R3, 0x1000001, PT ;  /* 0x010000010300780c */ /* 0x000fda0003f06070 */
[----:B------:R-:W-:Y:S05]  /*3970*/  @!P0 BRA `(.L_x_80) ;  /* 0x0000000000348947 */ /* 0x000fea0003800000 */
[----:B------:R-:W-:Y:S01]  /*3980*/  VIADD R21, R7, 0xc0200000 ;  /* 0xc020000007157836 */ /* 0x000fe20000000000 */
[----:B------:R-:W-:-:S03]  /*3990*/  MOV R20, R6 ;  /* 0x0000000600147202 */ /* 0x000fc60000000f00 */
[----:B------:R-:W0:Y:S03]  /*39a0*/  MUFU.RCP64H R3, R21 ;  /* 0x0000001500037308 */ /* 0x000e260000001800 */
        /* <DEDUP_REMOVED lines=10> */
.L_x_80:
        /* <DEDUP_REMOVED lines=9> */
.L_x_78:
[----:B------:R-:W-:Y:S01]  /*3ae0*/  LOP3.LUT R21, R7, 0x80000, RZ, 0xfc, !PT ;  /* 0x0008000007157812 */ /* 0x000fe200078efcff */
[----:B------:R-:W-:-:S07]  /*3af0*/  IMAD.MOV.U32 R20, RZ, RZ, R6 ;  /* 0x000000ffff147224 */ /* 0x000fce00078e0006 */
.L_x_79:
[----:B------:R-:W-:Y:S05]  /*3b00*/  BSYNC.RECONVERGENT B1 ;  /* 0x0000000000017941 */ /* 0x000fea0003800200 */
.L_x_77:
[----:B------:R-:W-:-:S04]  /*3b10*/  IMAD.MOV.U32 R5, RZ, RZ, 0x0 ;  /* 0x00000000ff057424 */ /* 0x000fc800078e00ff */
[----:B------:R-:W-:Y:S05]  /*3b20*/  RET.REL.NODEC R4 `(_Z15BlackScholesGPUP7double2S0_S0_S0_S0_ddi) ;  /* 0xffffffc404347950 */ /* 0x000fea0003c3ffff */
        .weak           $__internal_4_$__cuda_sm20_div_rn_f64_full
        .type           $__internal_4_$__cuda_sm20_div_rn_f64_full,@function
        .size           $__internal_4_$__cuda_sm20_div_rn_f64_full,($__internal_5_$__cuda_sm20_drsqrt_f64_slowpath_v2 - $__internal_4_$__cuda_sm20_div_rn_f64_full)
$__internal_4_$__cuda_sm20_div_rn_f64_full:
[C---:B------:R-:W-:Y:S01]  /*3b30*/  FSETP.GEU.AND P0, PT, |R23|.reuse, 1.469367938527859385e-39, PT ;  /* 0x001000001700780b */ /* 0x040fe20003f0e200 */
[----:B------:R-:W-:Y:S01]  /*3b40*/  IMAD.MOV.U32 R28, RZ, RZ, 0x1 ;  /* 0x00000001ff1c7424 */ /* 0x000fe200078e00ff */
[----:B------:R-:W-:Y:S01]  /*3b50*/  LOP3.LUT R20, R23, 0x800fffff, RZ, 0xc0, !PT ;  /* 0x800fffff17147812 */ /* 0x000fe200078ec0ff */
[----:B------:R-:W-:Y:S01]  /*3b60*/  BSSY.RECONVERGENT B1, `(.L_x_81) ;  /* 0x0000054000017945 */ /* 0x000fe20003800200 */
[C---:B------:R-:W-:Y:S02]  /*3b70*/  FSETP.GEU.AND P2, PT, |R25|.reuse, 1.469367938527859385e-39, PT ;  /* 0x001000001900780b */ /* 0x040fe40003f4e200 */
[----:B------:R-:W-:Y:S01]  /*3b80*/  LOP3.LUT R21, R20, 0x3ff00000, RZ, 0xfc, !PT ;  /* 0x3ff0000014157812 */ /* 0x000fe200078efcff */
[----:B------:R-:W-:Y:S01]  /*3b90*/  IMAD.MOV.U32 R20, RZ, RZ, R22 ;  /* 0x000000ffff147224 */ /* 0x000fe200078e0016 */
[----:B------:R-:W-:Y:S02]  /*3ba0*/  LOP3.LUT R3, R25, 0x7ff00000, RZ, 0xc0, !PT ;  /* 0x7ff0000019037812 */ /* 0x000fe400078ec0ff */
[----:B------:R-:W-:-:S03]  /*3bb0*/  LOP3.LUT R6, R23, 0x7ff00000, RZ, 0xc0, !PT ;  /* 0x7ff0000017067812 */ /* 0x000fc600078ec0ff */
[----:B------:R-:W-:Y:S01]  /*3bc0*/  @!P0 DMUL R20, R22, 8.98846567431157953865e+307 ;  /* 0x7fe0000016148828 */ /* 0x000fe20000000000 */
[----:B------:R-:W-:-:S03]  /*3bd0*/  ISETP.GE.U32.AND P1, PT, R3, R6, PT ;  /* 0x000000060300720c */ /* 0x000fc60003f26070 */
[----:B------:R-:W-:Y:S01]  /*3be0*/  @!P2 LOP3.LUT R4, R23, 0x7ff00000, RZ, 0xc0, !PT ;  /* 0x7ff000001704a812 */ /* 0x000fe200078ec0ff */
[----:B------:R-:W-:Y:S01]  /*3bf0*/  @!P2 IMAD.MOV.U32 R34, RZ, RZ, RZ ;  /* 0x000000ffff22a224 */ /* 0x000fe200078e00ff */
[----:B------:R-:W0:Y:S02]  /*3c00*/  MUFU.RCP64H R29, R21 ;  /* 0x00000015001d7308 */ /* 0x000e240000001800 */
[----:B------:R-:W-:Y:S01]  /*3c10*/  @!P2 ISETP.GE.U32.AND P3, PT, R3, R4, PT ;  /* 0x000000040300a20c */ /* 0x000fe20003f66070 */
[----:B------:R-:W-:Y:S01]  /*3c20*/  IMAD.MOV.U32 R4, RZ, RZ, 0x1ca00000 ;  /* 0x1ca00000ff047424 */ /* 0x000fe200078e00ff */
[----:B------:R-:W-:-:S04]  /*3c30*/  @!P0 LOP3.LUT R6, R21, 0x7ff00000, RZ, 0xc0, !PT ;  /* 0x7ff0000015068812 */ /* 0x000fc800078ec0ff */
[----:B------:R-:W-:-:S04]  /*3c40*/  @!P2 SEL R5, R4, 0x63400000, !P3 ;  /* 0x634000000405a807 */ /* 0x000fc80005800000 */
[----:B------:R-:W-:-:S04]  /*3c50*/  @!P2 LOP3.LUT R5, R5, 0x80000000, R25, 0xf8, !PT ;  /* 0x800000000505a812 */ /* 0x000fc800078ef819 */
[----:B------:R-:W-:Y:S01]  /*3c60*/  @!P2 LOP3.LUT R35, R5, 0x100000, RZ, 0xfc, !PT ;  /* 0x001000000523a812 */ /* 0x000fe200078efcff */
[----:B0-----:R-:W-:Y:S01]  /*3c70*/  DFMA R26, R28, -R20, 1 ;  /* 0x3ff000001c1a742b */ /* 0x001fe20000000814 */
[----:B------:R-:W-:-:S07]  /*3c80*/  IMAD.MOV.U32 R5, RZ, RZ, R3 ;  /* 0x000000ffff057224 */ /* 0x000fce00078e0003 */
[----:B------:R-:W-:-:S08]  /*3c90*/  DFMA R26, R26, R26, R26 ;  /* 0x0000001a1a1a722b */ /* 0x000fd0000000001a */
[----:B------:R-:W-:Y:S01]  /*3ca0*/  DFMA R28, R28, R26, R28 ;  /* 0x0000001a1c1c722b */ /* 0x000fe2000000001c */
[----:B------:R-:W-:Y:S02]  /*3cb0*/  SEL R27, R4, 0x63400000, !P1 ;  /* 0x63400000041b7807 */ /* 0x000fe40004800000 */
[----:B------:R-:W-:Y:S02]  /*3cc0*/  MOV R26, R24 ;  /* 0x00000018001a7202 */ /* 0x000fe40000000f00 */
[----:B------:R-:W-:-:S03]  /*3cd0*/  LOP3.LUT R27, R27, 0x800fffff, R25, 0xf8, !PT ;  /* 0x800fffff1b1b7812 */ /* 0x000fc600078ef819 */
[----:B------:R-:W-:-:S03]  /*3ce0*/  DFMA R36, R28, -R20, 1 ;  /* 0x3ff000001c24742b */ /* 0x000fc60000000814 */
[----:B------:R-:W-:-:S05]  /*3cf0*/  @!P2 DFMA R26, R26, 2, -R34 ;  /* 0x400000001a1aa82b */ /* 0x000fca0000000822 */
[----:B------:R-:W-:-:S05]  /*3d00*/  DFMA R36, R28, R36, R28 ;  /* 0x000000241c24722b */ /* 0x000fca000000001c */
[----:B------:R-:W-:-:S03]  /*3d10*/  @!P2 LOP3.LUT R5, R27, 0x7ff00000, RZ, 0xc0, !PT ;  /* 0x7ff000001b05a812 */ /* 0x000fc600078ec0ff */
[----:B------:R-:W-:Y:S02]  /*3d20*/  DMUL R34, R36, R26 ;  /* 0x0000001a24227228 */ /* 0x000fe40000000000 */
[----:B------:R-:W-:-:S05]  /*3d30*/  VIADD R7, R5, 0xffffffff ;  /* 0xffffffff05077836 */ /* 0x000fca0000000000 */
[----:B------:R-:W-:Y:S01]  /*3d40*/  ISETP.GT.U32.AND P0, PT, R7, 0x7feffffe, PT ;  /* 0x7feffffe0700780c */ /* 0x000fe20003f04070 */
[----:B------:R-:W-:Y:S01]  /*3d50*/  VIADD R7, R6, 0xffffffff ;  /* 0xffffffff06077836 */ /* 0x000fe20000000000 */
[----:B------:R-:W-:-:S04]  /*3d60*/  DFMA R28, R34, -R20, R26 ;  /* 0x80000014221c722b */ /* 0x000fc8000000001a */
[----:B------:R-:W-:-:S04]  /*3d70*/  ISETP.GT.U32.OR P0, PT, R7, 0x7feffffe, P0 ;  /* 0x7feffffe0700780c */ /* 0x000fc80000704470 */
[----:B------:R-:W-:-:S09]  /*3d80*/  DFMA R28, R36, R28, R34 ;  /* 0x0000001c241c722b */ /* 0x000fd20000000022 */
[----:B------:R-:W-:Y:S05]  /*3d90*/  @P0 BRA `(.L_x_82) ;  /* 0x00000000006c0947 */ /* 0x000fea0003800000 */
[----:B------:R-:W-:-:S04]  /*3da0*/  LOP3.LUT R6, R23, 0x7ff00000, RZ, 0xc0, !PT ;  /* 0x7ff0000017067812 */ /* 0x000fc800078ec0ff */
[CC--:B------:R-:W-:Y:S02]  /*3db0*/  VIADDMNMX R5, R3.reuse, -R6.reuse, 0xb9600000, !PT ;  /* 0xb960000003057446 */ /* 0x0c0fe40007800906 */
[----:B------:R-:W-:Y:S01]  /*3dc0*/  ISETP.GE.U32.AND P0, PT, R3, R6, PT ;  /* 0x000000060300720c */ /* 0x000fe20003f06070 */
[----:B------:R-:W-:Y:S01]  /*3dd0*/  IMAD.MOV.U32 R6, RZ, RZ, RZ ;  /* 0x000000ffff067224 */ /* 0x000fe200078e00ff */
[----:B------:R-:W-:Y:S02]  /*3de0*/  VIMNMX R5, PT, PT, R5, 0x46a00000, PT ;  /* 0x46a0000005057848 */ /* 0x000fe40003fe0100 */
[----:B------:R-:W-:-:S05]  /*3df0*/  SEL R4, R4, 0x63400000, !P0 ;  /* 0x6340000004047807 */ /* 0x000fca0004000000 */
[----:B------:R-:W-:-:S05]  /*3e00*/  IMAD.IADD R4, R5, 0x1, -R4 ;  /* 0x0000000105047824 */ /* 0x000fca00078e0a04 */
[----:B------:R-:W-:-:S06]  /*3e10*/  IADD3 R7, PT, PT, R4, 0x7fe00000, RZ ;  /* 0x7fe0000004077810 */ /* 0x000fcc0007ffe0ff */
[----:B------:R-:W-:-:S10]  /*3e20*/  DMUL R34, R28, R6 ;  /* 0x000000061c227228 */ /* 0x000fd40000000000 */
[----:B------:R-:W-:-:S13]  /*3e30*/  FSETP.GTU.AND P0, PT, |R35|, 1.469367938527859385e-39, PT ;  /* 0x001000002300780b */ /* 0x000fda0003f0c200 */
[----:B------:R-:W-:Y:S05]  /*3e40*/  @P0 BRA `(.L_x_83) ;  /* 0x0000000000940947 */ /* 0x000fea0003800000 */
[----:B------:R-:W-:-:S06]  /*3e50*/  DFMA R20, R28, -R20, R26 ;  /* 0x800000141c14722b */ /* 0x000fcc000000001a */
[----:B------:R-:W-:-:S04]  /*3e60*/  IMAD.MOV.U32 R20, RZ, RZ, RZ ;  /* 0x000000ffff147224 */ /* 0x000fc800078e00ff */
[C---:B------:R-:W-:Y:S02]  /*3e70*/  FSETP.NEU.AND P0, PT, R21.reuse, RZ, PT ;  /* 0x000000ff1500720b */ /* 0x040fe40003f0d000 */
[----:B------:R-:W-:-:S04]  /*3e80*/  LOP3.LUT R22, R21, 0x80000000, R23, 0x48, !PT ;  /* 0x8000000015167812 */ /* 0x000fc800078e4817 */
[----:B------:R-:W-:-:S07]  /*3e90*/  LOP3.LUT R21, R22, R7, RZ, 0xfc, !PT ;  /* 0x0000000716157212 */ /* 0x000fce00078efcff */
[----:B------:R-:W-:Y:S05]  /*3ea0*/  @!P0 BRA `(.L_x_83) ;  /* 0x00000000007c8947 */ /* 0x000fea0003800000 */
[----:B------:R-:W-:Y:S01]  /*3eb0*/  IMAD.MOV R7, RZ, RZ, -R4 ;  /* 0x000000ffff077224 */ /* 0x000fe200078e0a04 */
[----:B------:R-:W-:Y:S01]  /*3ec0*/  IADD3 R3, PT, PT, -R4, -0x43300000, RZ ;  /* 0xbcd0000004037810 */ /* 0x000fe20007ffe1ff */
[----:B------:R-:W-:-:S06]  /*3ed0*/  IMAD.MOV.U32 R6, RZ, RZ, RZ ;  /* 0x000000ffff067224 */ /* 0x000fcc00078e00ff */
[----:B------:R-:W-:Y:S02]  /*3ee0*/  DFMA R6, R34, -R6, R28 ;  /* 0x800000062206722b */ /* 0x000fe4000000001c */
[----:B------:R-:W-:-:S08]  /*3ef0*/  DMUL.RP R28, R28, R20 ;  /* 0x000000141c1c7228 */ /* 0x000fd00000008000 */
[----:B------:R-:W-:Y:S02]  /*3f00*/  FSETP.NEU.AND P0, PT, |R7|, R3, PT ;  /* 0x000000030700720b */ /* 0x000fe40003f0d200 */
[----:B------:R-:W-:Y:S02]  /*3f10*/  LOP3.LUT R3, R29, R22, RZ, 0x3c, !PT ;  /* 0x000000161d037212 */ /* 0x000fe400078e3cff */
[----:B------:R-:W-:Y:S02]  /*3f20*/  FSEL R34, R28, R34, !P0 ;  /* 0x000000221c227208 */ /* 0x000fe40004000000 */
[----:B------:R-:W-:Y:S01]  /*3f30*/  FSEL R35, R3, R35, !P0 ;  /* 0x0000002303237208 */ /* 0x000fe20004000000 */
[----:B------:R-:W-:Y:S06]  /*3f40*/  BRA `(.L_x_83) ;  /* 0x0000000000547947 */ /* 0x000fec0003800000 */
.L_x_82:
[----:B------:R-:W-:-:S14]  /*3f50*/  DSETP.NAN.AND P0, PT, R24, R24, PT ;  /* 0x000000181800722a */ /* 0x000fdc0003f08000 */
[----:B------:R-:W-:Y:S05]  /*3f60*/  @P0 BRA `(.L_x_84) ;  /* 0x0000000000440947 */ /* 0x000fea0003800000 */
[----:B------:R-:W-:-:S14]  /*3f70*/  DSETP.NAN.AND P0, PT, R22, R22, PT ;  /* 0x000000161600722a */ /* 0x000fdc0003f08000 */
[----:B------:R-:W-:Y:S05]  /*3f80*/  @P0 BRA `(.L_x_85) ;  /* 0x0000000000300947 */ /* 0x000fea0003800000 */
[----:B------:R-:W-:Y:S01]  /*3f90*/  ISETP.NE.AND P0, PT, R5, R6, PT ;  /* 0x000000060500720c */ /* 0x000fe20003f05270 */
[----:B------:R-:W-:Y:S01]  /*3fa0*/  IMAD.MOV.U32 R34, RZ, RZ, 0x0 ;  /* 0x00000000ff227424 */ /* 0x000fe200078e00ff */
[----:B------:R-:W-:-:S11]  /*3fb0*/  MOV R35, 0xfff80000 ;  /* 0xfff8000000237802 */ /* 0x000fd60000000f00 */
[----:B------:R-:W-:Y:S05]  /*3fc0*/  @!P0 BRA `(.L_x_83) ;  /* 0x0000000000348947 */ /* 0x000fea0003800000 */
[----:B------:R-:W-:Y:S02]  /*3fd0*/  ISETP.NE.AND P0, PT, R5, 0x7ff00000, PT ;  /* 0x7ff000000500780c */ /* 0x000fe40003f05270 */
[----:B------:R-:W-:Y:S02]  /*3fe0*/  LOP3.LUT R35, R25, 0x80000000, R23, 0x48, !PT ;  /* 0x8000000019237812 */ /* 0x000fe400078e4817 */
[----:B------:R-:W-:-:S13]  /*3ff0*/  ISETP.EQ.OR P0, PT, R6, RZ, !P0 ;  /* 0x000000ff0600720c */ /* 0x000fda0004702670 */
[----:B------:R-:W-:Y:S01]  /*4000*/  @P0 LOP3.LUT R3, R35, 0x7ff00000, RZ, 0xfc, !PT ;  /* 0x7ff0000023030812 */ /* 0x000fe200078efcff */
[----:B------:R-:W-:Y:S02]  /*4010*/  @!P0 IMAD.MOV.U32 R34, RZ, RZ, RZ ;  /* 0x000000ffff228224 */ /* 0x000fe400078e00ff */
[----:B------:R-:W-:Y:S02]  /*4020*/  @P0 IMAD.MOV.U32 R34, RZ, RZ, RZ ;  /* 0x000000ffff220224 */ /* 0x000fe400078e00ff */
[----:B------:R-:W-:Y:S01]  /*4030*/  @P0 IMAD.MOV.U32 R35, RZ, RZ, R3 ;  /* 0x000000ffff230224 */ /* 0x000fe200078e0003 */
[----:B------:R-:W-:Y:S06]  /*4040*/  BRA `(.L_x_83) ;  /* 0x0000000000147947 */ /* 0x000fec0003800000 */
.L_x_85:
[----:B------:R-:W-:Y:S01]  /*4050*/  LOP3.LUT R35, R23, 0x80000, RZ, 0xfc, !PT ;  /* 0x0008000017237812 */ /* 0x000fe200078efcff */
[----:B------:R-:W-:Y:S01]  /*4060*/  IMAD.MOV.U32 R34, RZ, RZ, R22 ;  /* 0x000000ffff227224 */ /* 0x000fe200078e0016 */
[----:B------:R-:W-:Y:S06]  /*4070*/  BRA `(.L_x_83) ;  /* 0x0000000000087947 */ /* 0x000fec0003800000 */
.L_x_84:
[----:B------:R-:W-:Y:S01]  /*4080*/  LOP3.LUT R35, R25, 0x80000, RZ, 0xfc, !PT ;  /* 0x0008000019237812 */ /* 0x000fe200078efcff */
[----:B------:R-:W-:-:S07]  /*4090*/  IMAD.MOV.U32 R34, RZ, RZ, R24 ;  /* 0x000000ffff227224 */ /* 0x000fce00078e0018 */
.L_x_83:
[----:B------:R-:W-:Y:S05]  /*40a0*/  BSYNC.RECONVERGENT B1 ;  /* 0x0000000000017941 */ /* 0x000fea0003800200 */
.L_x_81:
[----:B------:R-:W-:Y:S01]  /*40b0*/  IMAD.MOV.U32 R3, RZ, RZ, 0x0 ;  /* 0x00000000ff037424 */ /* 0x000fe200078e00ff */
[----:B------:R-:W-:Y:S01]  /*40c0*/  MOV R22, R34 ;  /* 0x0000002200167202 */ /* 0x000fe20000000f00 */
[----:B------:R-:W-:Y:S02]  /*40d0*/  IMAD.MOV.U32 R23, RZ, RZ, R35 ;  /* 0x000000ffff177224 */ /* 0x000fe400078e0023 */
[----:B------:R-:W-:Y:S05]  /*40e0*/  RET.REL.NODEC R2 `(_Z15BlackScholesGPUP7double2S0_S0_S0_S0_ddi) ;  /* 0xffffffbc02c47950 */ /* 0x000fea0003c3ffff */
        .weak           $__internal_5_$__cuda_sm20_drsqrt_f64_slowpath_v2
        .type           $__internal_5_$__cuda_sm20_drsqrt_f64_slowpath_v2,@function
        .size           $__internal_5_$__cuda_sm20_drsqrt_f64_slowpath_v2,(.L_x_96 - $__internal_5_$__cuda_sm20_drsqrt_f64_slowpath_v2)
$__internal_5_$__cuda_sm20_drsqrt_f64_slowpath_v2:
[----:B------:R-:W-:Y:S01]  /*40f0*/  DSETP.NEU.AND P0, PT, R22, RZ, PT ;  /* 0x000000ff1600722a */ /* 0x000fe20003f0d000 */
[----:B------:R-:W-:Y:S01]  /*4100*/  BSSY.RECONVERGENT B1, `(.L_x_86) ;  /* 0x000001c000017945 */ /* 0x000fe20003800200 */
[----:B------:R-:W-:-:S12]  /*4110*/  LOP3.LUT R2, R23, 0x80000000, RZ, 0xc0, !PT ;  /* 0x8000000017027812 */ /* 0x000fd800078ec0ff */
        /* <DEDUP_REMOVED lines=22> */
.L_x_88:
[----:B------:R-:W-:Y:S01]  /*4280*/  DADD R2, R22, R22 ;  /* 0x0000000016027229 */ /* 0x000fe20000000016 */
[----:B------:R-:W-:Y:S10]  /*4290*/  BRA `(.L_x_89) ;  /* 0x0000000000087947 */ /* 0x000ff40003800000 */
.L_x_87:
[----:B------:R-:W-:Y:S01]  /*42a0*/  LOP3.LUT R3, R2, 0x7ff00000, RZ, 0xfc, !PT ;  /* 0x7ff0000002037812 */ /* 0x000fe200078efcff */
[----:B------:R-:W-:-:S07]  /*42b0*/  IMAD.MOV.U32 R2, RZ, RZ, RZ ;  /* 0x000000ffff027224 */ /* 0x000fce00078e00ff */
.L_x_89:
[----:B------:R-:W-:Y:S05]  /*42c0*/  BSYNC.RECONVERGENT B1 ;  /* 0x0000000000017941 */ /* 0x000fea0003800200 */
.L_x_86:
[----:B------:R-:W-:Y:S02]  /*42d0*/  IMAD.MOV.U32 R21, RZ, RZ, 0x0 ;  /* 0x00000000ff157424 */ /* 0x000fe400078e00ff */
[----:B------:R-:W-:Y:S02]  /*42e0*/  IMAD.MOV.U32 R7, RZ, RZ, R3 ;  /* 0x000000ffff077224 */ /* 0x000fe400078e0003 */
[----:B------:R-:W-:Y:S05]  /*42f0*/  RET.REL.NODEC R20 `(_Z15BlackScholesGPUP7double2S0_S0_S0_S0_ddi) ;  /* 0xffffffbc14407950 */ /* 0x000fea0003c3ffff */
.L_x_90:
        /* <DEDUP_REMOVED lines=16> */
.L_x_96:


//--------------------- .nv.shared.reserved.0     --------------------------
	.section	.nv.shared.reserved.0,"aw",@nobits
	.weak		__nv_reservedSMEM_offset_0_alias
	.size		__nv_reservedSMEM_offset_0_alias, 0, 64
	.other		__nv_reservedSMEM_offset_0_alias,@"STO_CUDA_RESERVED_SHARED STV_DEFAULT"
__nv_reservedSMEM_offset_0_alias:
	.zero		0
	.zero		64


//--------------------- .nv.constant0._Z25BlackScholesGPU_SingleOptPdS_S_S_S_ddi --------------------------
	.section	.nv.constant0._Z25BlackScholesGPU_SingleOptPdS_S_S_S_ddi,"a",@progbits
	.sectionflags	@""
	.align	4
.nv.constant0._Z25BlackScholesGPU_SingleOptPdS_S_S_S_ddi:
	.zero		956


//--------------------- .nv.constant0._Z15BlackScholesGPUP7double2S0_S0_S0_S0_ddi --------------------------
	.section	.nv.constant0._Z15BlackScholesGPUP7double2S0_S0_S0_S0_ddi,"a",@progbits
	.sectionflags	@""
	.align	4
.nv.constant0._Z15BlackScholesGPUP7double2S0_S0_S0_S0_ddi:
	.zero		956


//--------------------- SYMBOLS --------------------------

	.type		.nv.reservedSmem.offset0,@object
	.size		.nv.reservedSmem.offset0,0x4
